	.target	sm_86

	.elftype	@"ET_EXEC"


//--------------------- .note.nv.tkinfo           --------------------------
	.section	.note.nv.tkinfo,"",@"SHT_NOTE"
	.sectionflags	@"SHF_NOTE_NV_TKINFO"
	.tkinfo
        /*0018*/ 	.word	0x00000002
        /*0030*/ 	.string	""
        /*0030*/ 	.string	"ptxas"
        /*0030*/ 	.string	"Cuda compilation tools, release 13.1, V13.1.80"
        /*0030*/ 	.string	"Build cuda_13.1.r13.1/compiler.36836380_0"
        /*0030*/ 	.string	"-v  -arch sm_86 "



//--------------------- .note.nv.cuinfo           --------------------------
	.section	.note.nv.cuinfo,"",@"SHT_NOTE"
	.sectionflags	@"SHF_NOTE_NV_CUINFO"
        /*0018*/ 	.short	0x0002
        /*001a*/ 	.short	0x0050
        /*001c*/ 	.short	0x0083
	.zero		2


//--------------------- .nv.info                  --------------------------
	.section	.nv.info,"",@"SHT_CUDA_INFO"
	.align	4


	//----- nvinfo : EIATTR_REGCOUNT
	.align		4
        /*0000*/ 	.byte	0x04, 0x2f
        /*0002*/ 	.short	(.L_1 - .L_0)
	.align		4
.L_0:
        /*0004*/ 	.word	index@(gemm_mma_kernel)
        /*0008*/ 	.word	0x0000003f


	//----- nvinfo : EIATTR_FRAME_SIZE
	.align		4
.L_1:
        /*000c*/ 	.byte	0x04, 0x11
        /*000e*/ 	.short	(.L_3 - .L_2)
	.align		4
.L_2:
        /*0010*/ 	.word	index@(gemm_mma_kernel)
        /*0014*/ 	.word	0x00000000


	//----- nvinfo : EIATTR_MIN_STACK_SIZE
	.align		4
.L_3:
        /*0018*/ 	.byte	0x04, 0x12
        /*001a*/ 	.short	(.L_5 - .L_4)
	.align		4
.L_4:
        /*001c*/ 	.word	index@(gemm_mma_kernel)
        /*0020*/ 	.word	0x00000000
.L_5:


//--------------------- .nv.info.gemm_mma_kernel  --------------------------
	.section	.nv.info.gemm_mma_kernel,"",@"SHT_CUDA_INFO"
	.sectionflags	@""
	.align	4


	//----- nvinfo : EIATTR_CUDA_API_VERSION
	.align		4
        /*0000*/ 	.byte	0x04, 0x37
        /*0002*/ 	.short	(.L_7 - .L_6)
.L_6:
        /*0004*/ 	.word	0x00000083


	//----- nvinfo : EIATTR_SW2861232_WAR
	.align		4
.L_7:
        /*0008*/ 	.byte	0x01, 0x35
	.zero		2


	//----- nvinfo : EIATTR_PARAM_CBANK
	.align		4
        /*000c*/ 	.byte	0x04, 0x0a
        /*000e*/ 	.short	(.L_9 - .L_8)
	.align		4
.L_8:
        /*0010*/ 	.word	index@(.nv.constant0.gemm_mma_kernel)
        /*0014*/ 	.short	0x0160
        /*0016*/ 	.short	0x0024


	//----- nvinfo : EIATTR_CBANK_PARAM_SIZE
	.align		4
.L_9:
        /*0018*/ 	.byte	0x03, 0x19
        /*001a*/ 	.short	0x0024


	//----- nvinfo : EIATTR_KPARAM_INFO
	.align		4
        /*001c*/ 	.byte	0x04, 0x17
        /*001e*/ 	.short	(.L_11 - .L_10)
.L_10:
        /*0020*/ 	.word	0x00000000
        /*0024*/ 	.short	0x0005
        /*0026*/ 	.short	0x0020
        /*0028*/ 	.byte	0x00, 0xf0, 0x11, 0x00


	//----- nvinfo : EIATTR_KPARAM_INFO
	.align		4
.L_11:
        /*002c*/ 	.byte	0x04, 0x17
        /*002e*/ 	.short	(.L_13 - .L_12)
.L_12:
        /*0030*/ 	.word	0x00000000
        /*0034*/ 	.short	0x0004
        /*0036*/ 	.short	0x001c
        /*0038*/ 	.byte	0x00, 0xf0, 0x11, 0x00


	//----- nvinfo : EIATTR_KPARAM_INFO
	.align		4
.L_13:
        /*003c*/ 	.byte	0x04, 0x17
        /*003e*/ 	.short	(.L_15 - .L_14)
.L_14:
        /*0040*/ 	.word	0x00000000
        /*0044*/ 	.short	0x0003
        /*0046*/ 	.short	0x0018
        /*0048*/ 	.byte	0x00, 0xf0, 0x11, 0x00


	//----- nvinfo : EIATTR_KPARAM_INFO
	.align		4
.L_15:
        /*004c*/ 	.byte	0x04, 0x17
        /*004e*/ 	.short	(.L_17 - .L_16)
.L_16:
        /*0050*/ 	.word	0x00000000
        /*0054*/ 	.short	0x0002
        /*0056*/ 	.short	0x0010
        /*0058*/ 	.byte	0x00, 0xf0, 0x21, 0x00


	//----- nvinfo : EIATTR_KPARAM_INFO
	.align		4
.L_17:
        /*005c*/ 	.byte	0x04, 0x17
        /*005e*/ 	.short	(.L_19 - .L_18)
.L_18:
        /*0060*/ 	.word	0x00000000
        /*0064*/ 	.short	0x0001
        /*0066*/ 	.short	0x0008
        /*0068*/ 	.byte	0x00, 0xf0, 0x21, 0x00


	//----- nvinfo : EIATTR_KPARAM_INFO
	.align		4
.L_19:
        /*006c*/ 	.byte	0x04, 0x17
        /*006e*/ 	.short	(.L_21 - .L_20)
.L_20:
        /*0070*/ 	.word	0x00000000
        /*0074*/ 	.short	0x0000
        /*0076*/ 	.short	0x0000
        /*0078*/ 	.byte	0x00, 0xf0, 0x21, 0x00


	//----- nvinfo : EIATTR_WMMA_USED
	.align		4
.L_21:
        /*007c*/ 	.byte	0x01, 0x2b
	.zero		2


	//----- nvinfo : EIATTR_MAXREG_COUNT
	.align		4
        /*0080*/ 	.byte	0x03, 0x1b
        /*0082*/ 	.short	0x00ff


	//----- nvinfo : EIATTR_NUM_BARRIERS
	.align		4
        /*0084*/ 	.byte	0x02, 0x4c
        /*0086*/ 	.byte	0x01
	.zero		1


	//----- nvinfo : EIATTR_MERCURY_ISA_VERSION
	.align		4
        /*0088*/ 	.byte	0x03, 0x5f
        /*008a*/ 	.short	0x0000


	//----- nvinfo : EIATTR_INSTR_REG_MAP
	.align		4
        /*008c*/ 	.byte	0x04, 0x40
        /*008e*/ 	.short	(.L_23 - .L_22)
.L_22:
        /*0090*/ 	.word	0x00000310
        /*0094*/ 	.byte	0x02
        /*0095*/ 	.byte	0x02
        /*0096*/ 	.short	0x0005
        /*0098*/ 	.word	0xffffffff
        /*009c*/ 	.byte	0x20, 0x11, 0x00, 0x00, 0x02, 0x02, 0x12, 0x00, 0xff, 0xff, 0xff, 0xff


	//----- nvinfo : EIATTR_MBARRIER_INSTR_OFFSETS
	.align		4
.L_23:
        /*00a8*/ 	.byte	0x04, 0x39
        /*00aa*/ 	.short	(.L_25 - .L_24)


	//   ....[0]....
.L_24:
        /*00ac*/ 	.word	0x00000080
        /*00b0*/ 	.word	0x000000ff
        /*00b4*/ 	.word	0x00000000
        /*00b8*/ 	.short	0x0100
        /*00ba*/ 	.byte	0x3f
	.zero		1


	//   ....[1]....
        /*00bc*/ 	.word	0x00000090
        /*00c0*/ 	.word	0x000000ff
        /*00c4*/ 	.word	0x00000008
        /*00c8*/ 	.short	0x0100
        /*00ca*/ 	.byte	0x3f
	.zero		1


	//   ....[2]....
        /*00cc*/ 	.word	0x000000a0
        /*00d0*/ 	.word	0x000000ff
        /*00d4*/ 	.word	0x00000010
        /*00d8*/ 	.short	0x0100
        /*00da*/ 	.byte	0x3f
	.zero		1


	//   ....[3]....
        /*00dc*/ 	.word	0x000000b0
        /*00e0*/ 	.word	0x000000ff
        /*00e4*/ 	.word	0x00000018
        /*00e8*/ 	.short	0x0100
        /*00ea*/ 	.byte	0x3f
	.zero		1


	//   ....[4]....
        /*00ec*/ 	.word	0x00000310
        /*00f0*/ 	.word	0x0000003a
        /*00f4*/ 	.word	0x00000004
        /*00f8*/ 	.short	0x0105
        /*00fa*/ 	.byte	0x3f
	.zero		1


	//   ....[5]....
        /*00fc*/ 	.word	0x00000770
        /*0100*/ 	.word	0x0000003a
        /*0104*/ 	.word	0x00000010
        /*0108*/ 	.short	0x0101
        /*010a*/ 	.byte	0x3f
	.zero		1


	//   ....[6]....
        /*010c*/ 	.word	0x00001120
        /*0110*/ 	.word	0x00000011
        /*0114*/ 	.word	0x00000014
        /*0118*/ 	.short	0x0105
        /*011a*/ 	.byte	0x3f
	.zero		1


	//   ....[7]....
        /*011c*/ 	.word	0x00002870
        /*0120*/ 	.word	0x0000000f
        /*0124*/ 	.word	0x00000000
        /*0128*/ 	.short	0x0101
        /*012a*/ 	.byte	0x3f
	.zero		1


	//----- nvinfo : EIATTR_NUM_MBARRIERS
	.align		4
.L_25:
        /*012c*/ 	.byte	0x03, 0x38
        /*012e*/ 	.short	0x0004


	//----- nvinfo : EIATTR_EXIT_INSTR_OFFSETS
	.align		4
        /*0130*/ 	.byte	0x04, 0x1c
        /*0132*/ 	.short	(.L_27 - .L_26)


	//   ....[0]....
.L_26:
        /*0134*/ 	.word	0x00000c50


	//   ....[1]....
        /*0138*/ 	.word	0x00000d90


	//   ....[2]....
        /*013c*/ 	.word	0x00000dc0


	//   ....[3]....
        /*0140*/ 	.word	0x000028b0


	//----- nvinfo : EIATTR_MAX_THREADS
	.align		4
.L_27:
        /*0144*/ 	.byte	0x04, 0x05
        /*0146*/ 	.short	(.L_29 - .L_28)
.L_28:
        /*0148*/ 	.word	0x000000a0
        /*014c*/ 	.word	0x00000001
        /*0150*/ 	.word	0x00000001


	//----- nvinfo : EIATTR_CRS_STACK_SIZE
	.align		4
.L_29:
        /*0154*/ 	.byte	0x04, 0x1e
        /*0156*/ 	.short	(.L_31 - .L_30)
.L_30:
        /*0158*/ 	.word	0x00000000
.L_31:


//--------------------- .nv.callgraph             --------------------------
	.section	.nv.callgraph,"",@"SHT_CUDA_CALLGRAPH"
	.align	4
	.sectionentsize	8
	.align		4
        /*0000*/ 	.word	0x00000000
	.align		4
        /*0004*/ 	.word	0xffffffff
	.align		4
        /*0008*/ 	.word	0x00000000
	.align		4
        /*000c*/ 	.word	0xfffffffe
	.align		4
        /*0010*/ 	.word	0x00000000
	.align		4
        /*0014*/ 	.word	0xfffffffd
	.align		4
        /*0018*/ 	.word	0x00000000
	.align		4
        /*001c*/ 	.word	0xfffffffc


//--------------------- .nv.rel.action            --------------------------
	.section	.nv.rel.action,"",@"SHT_CUDA_RELOCINFO"
	.align	8
	.sectionentsize	8
        /*0000*/ 	.byte	0x73, 0x00, 0x00, 0x00, 0x00, 0x00, 0x00, 0x00, 0x00, 0x00, 0x00, 0x11, 0x25, 0x00, 0x05, 0x36


//--------------------- .nv.constant0.gemm_mma_kernel --------------------------
	.section	.nv.constant0.gemm_mma_kernel,"a",@progbits
	.sectionflags	@""
	.align	4
.nv.constant0.gemm_mma_kernel:
	.zero		388


//--------------------- .text.gemm_mma_kernel     --------------------------
	.section	.text.gemm_mma_kernel,"ax",@progbits
	.sectioninfo	@"SHI_REGISTERS=63"
	.align	128
        .global         gemm_mma_kernel
        .type           gemm_mma_kernel,@function
        .size           gemm_mma_kernel,(.L_x_35 - gemm_mma_kernel)
        .other          gemm_mma_kernel,@"STO_CUDA_ENTRY STV_DEFAULT"
gemm_mma_kernel:
.text.gemm_mma_kernel:
[----:B------:R-:W-:Y:S02]  /*0000*/  IMAD.MOV.U32 R1, RZ, RZ, c[0x0][0x28] ;  /* 0x00000a00ff017624 */ /* 0x000fe400078e00ff */
[----:B------:R-:W1:Y:S01]  /*0010*/  S2R R5, SR_TID.X ;  /* 0x0000000000057919 */ /* 0x000e620000002100 */
[----:B------:R-:W-:Y:S01]  /*0020*/  ULDC.64 UR4, c[0x0][0x118] ;  /* 0x0000460000047ab9 */ /* 0x000fe20000000a00 */
[----:B-1----:R-:W-:-:S13]  /*0030*/  ISETP.NE.AND P0, PT, R5, RZ, PT ;  /* 0x000000ff0500720c */ /* 0x002fda0003f05270 */
[----:B------:R-:W-:Y:S02]  /*0040*/  @!P0 IMAD.MOV.U32 R2, RZ, RZ, 0x3fffffe0 ;  /* 0x3fffffe0ff028424 */ /* 0x000fe400078e00ff */
[----:B------:R-:W-:Y:S02]  /*0050*/  @!P0 IMAD.MOV.U32 R3, RZ, RZ, 0x7fffffe0 ;  /* 0x7fffffe0ff038424 */ /* 0x000fe400078e00ff */
[----:B------:R-:W-:Y:S02]  /*0060*/  @!P0 IMAD.MOV.U32 R6, RZ, RZ, 0x3fffff80 ;  /* 0x3fffff80ff068424 */ /* 0x000fe400078e00ff */
[----:B------:R-:W-:Y:S01]  /*0070*/  @!P0 IMAD.MOV.U32 R7, RZ, RZ, 0x7fffff80 ;  /* 0x7fffff80ff078424 */ /* 0x000fe200078e00ff */
[----:B------:R1:W-:Y:S04]  /*0080*/  @!P0 STS.64 [RZ], R2 ;  /* 0x00000002ff008388 */ /* 0x0003e80000000a00 */
[----:B------:R1:W-:Y:S04]  /*0090*/  @!P0 STS.64 [0x8], R2 ;  /* 0x00000802ff008388 */ /* 0x0003e80000000a00 */
[----:B------:R1:W-:Y:S04]  /*00a0*/  @!P0 STS.64 [0x10], R6 ;  /* 0x00001006ff008388 */ /* 0x0003e80000000a00 */
[----:B------:R1:W-:Y:S04]  /*00b0*/  @!P0 STS.64 [0x18], R6 ;  /* 0x00001806ff008388 */ /* 0x0003e80000000a00 */
[----:B------:R-:W-:Y:S01]  /*00c0*/  BAR.SYNC.DEFER_BLOCKING 0x0 ;  /* 0x0000000000007b1d */ /* 0x000fe20000010000 */
[----:B------:R-:W-:-:S13]  /*00d0*/  ISETP.GE.AND P0, PT, R5, 0x20, PT ;  /* 0x000000200500780c */ /* 0x000fda0003f06270 */
[----:B------:R-:W-:Y:S05]  /*00e0*/  @!P0 BRA `(.L_x_0) ;  /* 0x00000cb000008947 */ /* 0x000fea0003800000 */
[----:B-1----:R-:W-:Y:S01]  /*00f0*/  IMAD.MOV.U32 R4, RZ, RZ, c[0x0][0x180] ;  /* 0x00006000ff047624 */ /* 0x002fe200078e00ff */
[----:B------:R-:W-:Y:S01]  /*0100*/  SHF.R.S32.HI R0, RZ, 0x1f, R5 ;  /* 0x0000001fff007819 */ /* 0x000fe20000011405 */
[----:B------:R-:W-:Y:S01]  /*0110*/  CS2R R56, SRZ ;  /* 0x0000000000387805 */ /* 0x000fe2000001ff00 */
[----:B------:R-:W-:Y:S01]  /*0120*/  CS2R R54, SRZ ;  /* 0x0000000000367805 */ /* 0x000fe2000001ff00 */
[----:B------:R-:W-:Y:S01]  /*0130*/  CS2R R52, SRZ ;  /* 0x0000000000347805 */ /* 0x000fe2000001ff00 */
[----:B------:R-:W-:Y:S01]  /*0140*/  ISETP.GE.AND P0, PT, R4, 0x1, PT ;  /* 0x000000010400780c */ /* 0x000fe20003f06270 */
[----:B------:R-:W-:Y:S01]  /*0150*/  CS2R R50, SRZ ;  /* 0x0000000000327805 */ /* 0x000fe2000001ff00 */
[----:B------:R-:W-:Y:S01]  /*0160*/  LEA.HI R0, R0, R5, RZ, 0x5 ;  /* 0x0000000500007211 */ /* 0x000fe200078f28ff */
[----:B------:R-:W-:Y:S01]  /*0170*/  CS2R R48, SRZ ;  /* 0x0000000000307805 */ /* 0x000fe2000001ff00 */
[----:B------:R-:W-:Y:S01]  /*0180*/  CS2R R46, SRZ ;  /* 0x00000000002e7805 */ /* 0x000fe2000001ff00 */
[----:B------:R-:W-:Y:S01]  /*0190*/  CS2R R44, SRZ ;  /* 0x00000000002c7805 */ /* 0x000fe2000001ff00 */
[----:B------:R-:W-:Y:S01]  /*01a0*/  CS2R R2, SRZ ;  /* 0x0000000000027805 */ /* 0x000fe2000001ff00 */
[----:B------:R-:W-:-:S06]  /*01b0*/  LEA.HI.SX32 R60, R0, 0xffffffff, 0x1b ;  /* 0xffffffff003c7811 */ /* 0x000fcc00078fdaff */
[----:B------:R-:W-:Y:S05]  /*01c0*/  @!P0 BRA `(.L_x_1) ;  /* 0x000005d000008947 */ /* 0x000fea0003800000 */
[----:B------:R-:W-:Y:S01]  /*01d0*/  IADD3 R0, R4, 0x1f, RZ ;  /* 0x0000001f04007810 */ /* 0x000fe20007ffe0ff */
[----:B------:R-:W-:Y:S01]  /*01e0*/  IMAD.MOV.U32 R59, RZ, RZ, RZ ;  /* 0x000000ffff3b7224 */ /* 0x000fe200078e00ff */
[----:B------:R-:W-:Y:S01]  /*01f0*/  CS2R R48, SRZ ;  /* 0x0000000000307805 */ /* 0x000fe2000001ff00 */
[----:B------:R-:W-:Y:S01]  /*0200*/  IMAD.MOV.U32 R50, RZ, RZ, RZ ;  /* 0x000000ffff327224 */ /* 0x000fe200078e00ff */
[----:B------:R-:W-:Y:S01]  /*0210*/  SHF.R.S32.HI R3, RZ, 0x1f, R0 ;  /* 0x0000001fff037819 */ /* 0x000fe20000011400 */
[----:B------:R-:W-:Y:S01]  /*0220*/  IMAD.MOV.U32 R52, RZ, RZ, RZ ;  /* 0x000000ffff347224 */ /* 0x000fe200078e00ff */
[----:B------:R-:W-:Y:S01]  /*0230*/  CS2R R46, SRZ ;  /* 0x00000000002e7805 */ /* 0x000fe2000001ff00 */
[----:B------:R-:W-:Y:S01]  /*0240*/  IMAD.MOV.U32 R54, RZ, RZ, RZ ;  /* 0x000000ffff367224 */ /* 0x000fe200078e00ff */
[----:B------:R-:W-:Y:S01]  /*0250*/  LEA.HI R0, R3, R0, RZ, 0x5 ;  /* 0x0000000003007211 */ /* 0x000fe200078f28ff */
[----:B------:R-:W-:Y:S01]  /*0260*/  CS2R R44, SRZ ;  /* 0x00000000002c7805 */ /* 0x000fe2000001ff00 */
[----:B------:R-:W-:Y:S01]  /*0270*/  IMAD.MOV.U32 R56, RZ, RZ, RZ ;  /* 0x000000ffff387224 */ /* 0x000fe200078e00ff */
[----:B------:R-:W-:Y:S01]  /*0280*/  CS2R R2, SRZ ;  /* 0x0000000000027805 */ /* 0x000fe2000001ff00 */
[----:B------:R-:W-:-:S02]  /*0290*/  SHF.R.S32.HI R0, RZ, 0x5, R0 ;  /* 0x00000005ff007819 */ /* 0x000fc40000011400 */
.L_x_4:
[----:B------:R-:W-:Y:S01]  /*02a0*/  SHF.R.U32.HI R4, RZ, 0x1, R59 ;  /* 0x00000001ff047819 */ /* 0x000fe2000001163b */
[----:B------:R-:W-:Y:S01]  /*02b0*/  YIELD ;  /* 0x0000000000007946 */ /* 0x000fe20003800000 */
[----:B------:R-:W-:Y:S01]  /*02c0*/  LOP3.LUT R25, R59, 0x1, RZ, 0xc0, !PT ;  /* 0x000000013b197812 */ /* 0x000fe200078ec0ff */
[----:B------:R-:W-:Y:S02]  /*02d0*/  BSSY B0, `(.L_x_2) ;  /* 0x0000009000007945 */ /* 0x000fe40003800000 */
[----:B------:R-:W-:-:S02]  /*02e0*/  IMAD.U32 R4, R4, -0x80000000, RZ ;  /* 0x8000000004047824 */ /* 0x000fc400078e00ff */
[----:B------:R-:W-:-:S03]  /*02f0*/  IMAD.SHL.U32 R58, R25, 0x8, RZ ;  /* 0x00000008193a7824 */ /* 0x000fc600078e00ff */
[----:B------:R-:W-:Y:S02]  /*0300*/  LOP3.LUT R5, R4, 0x80000000, RZ, 0x3c, !PT ;  /* 0x8000000004057812 */ /* 0x000fe400078e3cff */
.L_x_3:
[----:B------:R-:W1:Y:S01]  /*0310*/  LDS R4, [R58+0x4] ;  /* 0x000004003a047984 */ /* 0x000e620000000800 */
[----:B------:R-:W-:Y:S01]  /*0320*/  YIELD ;  /* 0x0000000000007946 */ /* 0x000fe20003800000 */
[----:B-1----:R-:W-:Y:S02]  /*0330*/  LOP3.LUT P0, RZ, R4, 0x80000000, R5, 0x48, !PT ;  /* 0x8000000004ff7812 */ /* 0x002fe40007804805 */
[----:B------:R-:W-:Y:S11]  /*0340*/  NOP ;  /* 0x0000000000007918 */ /* 0x000ff60000000000 */
[----:B------:R-:W-:Y:S05]  /*0350*/  @!P0 BRA `(.L_x_3) ;  /* 0xffffffb000008947 */ /* 0x000fea000383ffff */
[----:B------:R-:W-:Y:S05]  /*0360*/  BSYNC B0 ;  /* 0x0000000000007941 */ /* 0x000fea0003800000 */
.L_x_2:
[----:B------:R-:W1:Y:S01]  /*0370*/  S2R R6, SR_LANEID ;  /* 0x0000000000067919 */ /* 0x000e620000000000 */
[----:B------:R-:W-:Y:S01]  /*0380*/  IMAD.SHL.U32 R25, R25, 0x1000, RZ ;  /* 0x0000100019197824 */ /* 0x000fe200078e00ff */
[----:B------:R-:W-:Y:S03]  /*0390*/  WARPSYNC 0xffffffff ;  /* 0xffffffff00007948 */ /* 0x000fe60003800000 */
[----:B------:R-:W-:Y:S01]  /*03a0*/  IMAD R24, R60, 0x400, R25 ;  /* 0x000004003c187824 */ /* 0x000fe200078e0219 */
[----:B------:R-:W-:-:S02]  /*03b0*/  IADD3 R7, R25, 0x20a0, RZ ;  /* 0x000020a019077810 */ /* 0x000fc40007ffe0ff */
[C---:B------:R-:W-:Y:S02]  /*03c0*/  IADD3 R9, R25.reuse, 0x20c0, RZ ;  /* 0x000020c019097810 */ /* 0x040fe40007ffe0ff */
[C---:B------:R-:W-:Y:S02]  /*03d0*/  IADD3 R13, R25.reuse, 0x20e0, RZ ;  /* 0x000020e0190d7810 */ /* 0x040fe40007ffe0ff */
[C---:B------:R-:W-:Y:S02]  /*03e0*/  IADD3 R29, R25.reuse, 0x2880, RZ ;  /* 0x00002880191d7810 */ /* 0x040fe40007ffe0ff */
[C---:B------:R-:W-:Y:S02]  /*03f0*/  IADD3 R31, R25.reuse, 0x28c0, RZ ;  /* 0x000028c0191f7810 */ /* 0x040fe40007ffe0ff */
[----:B------:R-:W-:Y:S02]  /*0400*/  IADD3 R33, R25, 0x28e0, RZ ;  /* 0x000028e019217810 */ /* 0x000fe40007ffe0ff */
[----:B-1----:R-:W-:-:S02]  /*0410*/  SHF.R.U32.HI R4, RZ, 0x3, R6 ;  /* 0x00000003ff047819 */ /* 0x002fc40000011606 */
[----:B------:R-:W-:Y:S02]  /*0420*/  LOP3.LUT R5, R6, 0x7, RZ, 0xc0, !PT ;  /* 0x0000000706057812 */ /* 0x000fe400078ec0ff */
[----:B------:R-:W-:Y:S01]  /*0430*/  SHF.R.U32.HI R6, RZ, 0x4, R6 ;  /* 0x00000004ff067819 */ /* 0x000fe20000011606 */
[----:B------:R-:W-:-:S04]  /*0440*/  IMAD.SHL.U32 R4, R4, 0x8, RZ ;  /* 0x0000000804047824 */ /* 0x000fc800078e00ff */
[----:B------:R-:W-:Y:S01]  /*0450*/  IMAD.SHL.U32 R6, R6, 0x8, RZ ;  /* 0x0000000806067824 */ /* 0x000fe200078e00ff */
[----:B------:R-:W-:Y:S02]  /*0460*/  LOP3.LUT R5, R4, 0x8, R5, 0xe2, !PT ;  /* 0x0000000804057812 */ /* 0x000fe400078ee205 */
[C---:B------:R-:W-:Y:S02]  /*0470*/  IADD3 R4, R24.reuse, 0x80, RZ ;  /* 0x0000008018047810 */ /* 0x040fe40007ffe0ff */
[----:B------:R-:W-:Y:S01]  /*0480*/  IADD3 R24, R24, 0xa0, RZ ;  /* 0x000000a018187810 */ /* 0x000fe20007ffe0ff */
[C-C-:B------:R-:W-:Y:S02]  /*0490*/  IMAD R27, R5.reuse, 0x20, R6.reuse ;  /* 0x00000020051b7824 */ /* 0x140fe400078e0206 */
[----:B------:R-:W-:Y:S01]  /*04a0*/  IMAD R32, R5, 0x40, R6 ;  /* 0x0000004005207824 */ /* 0x000fe200078e0206 */
[----:B------:R-:W-:Y:S01]  /*04b0*/  IADD3 R5, R25, 0x2080, RZ ;  /* 0x0000208019057810 */ /* 0x000fe20007ffe0ff */
[----:B------:R-:W-:-:S02]  /*04c0*/  IMAD.U32 R4, R27, 0x2, R4 ;  /* 0x000000021b047824 */ /* 0x000fc400078e0004 */
[C---:B------:R-:W-:Y:S02]  /*04d0*/  IMAD.U32 R12, R32.reuse, 0x2, R7 ;  /* 0x00000002200c7824 */ /* 0x040fe400078e0007 */
[C---:B------:R-:W-:Y:S02]  /*04e0*/  IMAD.U32 R8, R32.reuse, 0x2, R5 ;  /* 0x0000000220087824 */ /* 0x040fe400078e0005 */
[C---:B------:R-:W-:Y:S01]  /*04f0*/  IMAD.U32 R16, R32.reuse, 0x2, R9 ;  /* 0x0000000220107824 */ /* 0x040fe200078e0009 */
[----:B------:R-:W-:Y:S01]  /*0500*/  LDSM.16.M88.4 R4, [R4] ;  /* 0x000000000404783b */ /* 0x000fe20000000200 */
[C---:B------:R-:W-:Y:S02]  /*0510*/  IMAD.U32 R20, R32.reuse, 0x2, R13 ;  /* 0x0000000220147824 */ /* 0x040fe400078e000d */
[----:B------:R-:W-:Y:S01]  /*0520*/  IMAD.U32 R24, R27, 0x2, R24 ;  /* 0x000000021b187824 */ /* 0x000fe200078e0018 */
[----:B------:R-:W1:Y:S01]  /*0530*/  LDSM.16.MT88.4 R8, [R8] ;  /* 0x000000000808783b */ /* 0x000e620000004200 */
[----:B------:R-:W-:Y:S01]  /*0540*/  IADD3 R27, R25, 0x28a0, RZ ;  /* 0x000028a0191b7810 */ /* 0x000fe20007ffe0ff */
[----:B------:R-:W-:-:S02]  /*0550*/  IMAD.U32 R29, R32, 0x2, R29 ;  /* 0x00000002201d7824 */ /* 0x000fc400078e001d */
[----:B------:R-:W2:Y:S01]  /*0560*/  LDSM.16.MT88.4 R12, [R12] ;  /* 0x000000000c0c783b */ /* 0x000ea20000004200 */
[C---:B------:R-:W-:Y:S02]  /*0570*/  IMAD.U32 R36, R32.reuse, 0x2, R31 ;  /* 0x0000000220247824 */ /* 0x040fe400078e001f */
[C---:B------:R-:W-:Y:S01]  /*0580*/  IMAD.U32 R34, R32.reuse, 0x2, R27 ;  /* 0x0000000220227824 */ /* 0x040fe200078e001b */
[----:B------:R-:W3:Y:S01]  /*0590*/  LDSM.16.MT88.4 R16, [R16] ;  /* 0x000000001010783b */ /* 0x000ee20000004200 */
[----:B------:R-:W-:-:S03]  /*05a0*/  IMAD.U32 R40, R32, 0x2, R33 ;  /* 0x0000000220287824 */ /* 0x000fc600078e0021 */
[----:B------:R-:W4:Y:S04]  /*05b0*/  LDSM.16.MT88.4 R20, [R20] ;  /* 0x000000001414783b */ /* 0x000f280000004200 */
[----:B------:R-:W-:Y:S04]  /*05c0*/  LDSM.16.M88.4 R24, [R24] ;  /* 0x000000001818783b */ /* 0x000fe80000000200 */
[----:B------:R-:W5:Y:S04]  /*05d0*/  LDSM.16.MT88.4 R28, [R29] ;  /* 0x000000001d1c783b */ /* 0x000f680000004200 */
[----:B------:R-:W3:Y:S04]  /*05e0*/  LDSM.16.MT88.4 R32, [R34] ;  /* 0x000000002220783b */ /* 0x000ee80000004200 */
[----:B------:R-:W3:Y:S04]  /*05f0*/  LDSM.16.MT88.4 R36, [R36] ;  /* 0x000000002424783b */ /* 0x000ee80000004200 */
[----:B------:R-:W3:Y:S01]  /*0600*/  LDSM.16.MT88.4 R40, [R40] ;  /* 0x000000002828783b */ /* 0x000ee20000004200 */
[C---:B-1----:R-:W-:Y:S08]  /*0610*/  HMMA.16816.F16 R2, R4.reuse, R8, R2 ;  /* 0x000000080402723c */ /* 0x042ff00000000802 */
[C---:B------:R-:W-:Y:S08]  /*0620*/  HMMA.16816.F16 R10, R4.reuse, R10, R56 ;  /* 0x0000000a040a723c */ /* 0x040ff00000000838 */
[C---:B--2---:R-:W-:Y:S08]  /*0630*/  HMMA.16816.F16 R12, R4.reuse, R12, R44 ;  /* 0x0000000c040c723c */ /* 0x044ff0000000082c */
[C---:B------:R-:W-:Y:S08]  /*0640*/  HMMA.16816.F16 R14, R4.reuse, R14, R54 ;  /* 0x0000000e040e723c */ /* 0x040ff00000000836 */
[C---:B---3--:R-:W-:Y:S08]  /*0650*/  HMMA.16816.F16 R16, R4.reuse, R16, R46 ;  /* 0x000000100410723c */ /* 0x048ff0000000082e */
[C---:B------:R-:W-:Y:S08]  /*0660*/  HMMA.16816.F16 R18, R4.reuse, R18, R52 ;  /* 0x000000120412723c */ /* 0x040ff00000000834 */
[C---:B----4-:R-:W-:Y:S08]  /*0670*/  HMMA.16816.F16 R20, R4.reuse, R20, R48 ;  /* 0x000000140414723c */ /* 0x050ff00000000830 */
[----:B------:R-:W-:Y:S08]  /*0680*/  HMMA.16816.F16 R22, R4, R22, R50 ;  /* 0x000000160416723c */ /* 0x000ff00000000832 */
[C---:B-----5:R-:W-:Y:S08]  /*0690*/  HMMA.16816.F16 R2, R24.reuse, R28, R2 ;  /* 0x0000001c1802723c */ /* 0x060ff00000000802 */
[C---:B------:R-:W-:Y:S08]  /*06a0*/  HMMA.16816.F16 R56, R24.reuse, R30, R10 ;  /* 0x0000001e1838723c */ /* 0x040ff0000000080a */
[C---:B------:R-:W-:Y:S08]  /*06b0*/  HMMA.16816.F16 R44, R24.reuse, R32, R12 ;  /* 0x00000020182c723c */ /* 0x040ff0000000080c */
[C---:B------:R-:W-:Y:S08]  /*06c0*/  HMMA.16816.F16 R54, R24.reuse, R34, R14 ;  /* 0x000000221836723c */ /* 0x040ff0000000080e */
[C---:B------:R-:W-:Y:S08]  /*06d0*/  HMMA.16816.F16 R46, R24.reuse, R36, R16 ;  /* 0x00000024182e723c */ /* 0x040ff00000000810 */
[C---:B------:R-:W-:Y:S08]  /*06e0*/  HMMA.16816.F16 R52, R24.reuse, R38, R18 ;  /* 0x000000261834723c */ /* 0x040ff00000000812 */
[C---:B------:R-:W-:Y:S08]  /*06f0*/  HMMA.16816.F16 R48, R24.reuse, R40, R20 ;  /* 0x000000281830723c */ /* 0x040ff00000000814 */
[----:B------:R-:W-:Y:S01]  /*0700*/  HMMA.16816.F16 R50, R24, R42, R22 ;  /* 0x0000002a1832723c */ /* 0x000fe20000000816 */
[----:B------:R-:W-:Y:S01]  /*0710*/  @!PT LDS RZ, [RZ] ;  /* 0x00000000fffff984 */ /* 0x000fe20000000800 */
[----:B------:R-:W-:Y:S01]  /*0720*/  @!PT LDS RZ, [RZ] ;  /* 0x00000000fffff984 */ /* 0x000fe20000000800 */
[----:B------:R-:W-:Y:S01]  /*0730*/  @!PT LDS RZ, [RZ] ;  /* 0x00000000fffff984 */ /* 0x000fe20000000800 */
[----:B------:R-:W-:Y:S01]  /*0740*/  @!PT LDS RZ, [RZ] ;  /* 0x00000000fffff984 */ /* 0x000fe20000000800 */
[----:B------:R-:W-:Y:S07]  /*0750*/  MEMBAR.ALL.CTA ;  /* 0x0000000000007992 */ /* 0x000fee0000008000 */
[----:B------:R-:W-:Y:S01]  /*0760*/  IADD3 R59, R59, 0x1, RZ ;  /* 0x000000013b3b7810 */ /* 0x000fe20007ffe0ff */
[----:B------:R1:W-:Y:S03]  /*0770*/  ATOMS.ARRIVE.64 RZ, [R58+URZ+0x10] ;  /* 0x000010003aff7f8c */ /* 0x0003e6000c80043f */
[----:B------:R-:W-:-:S13]  /*0780*/  ISETP.GE.AND P0, PT, R59, R0, PT ;  /* 0x000000003b00720c */ /* 0x000fda0003f06270 */
[----:B-1----:R-:W-:Y:S05]  /*0790*/  @!P0 BRA `(.L_x_4) ;  /* 0xfffffb0000008947 */ /* 0x002fea000383ffff */
.L_x_1:
[----:B------:R-:W1:Y:S04]  /*07a0*/  S2R R5, SR_CTAID.Y ;  /* 0x0000000000057919 */ /* 0x000e680000002600 */
[----:B------:R-:W2:Y:S01]  /*07b0*/  S2R R6, SR_CTAID.X ;  /* 0x0000000000067919 */ /* 0x000ea20000002500 */
[----:B-1----:R-:W-:-:S04]  /*07c0*/  IMAD R5, R5, 0x4, R60 ;  /* 0x0000000405057824 */ /* 0x002fc800078e023c */
[----:B------:R-:W-:Y:S02]  /*07d0*/  IMAD.SHL.U32 R7, R5, 0x10, RZ ;  /* 0x0000001005077824 */ /* 0x000fe400078e00ff */
[----:B--2---:R-:W-:-:S03]  /*07e0*/  IMAD.SHL.U32 R6, R6, 0x40, RZ ;  /* 0x0000004006067824 */ /* 0x004fc600078e00ff */
[C---:B------:R-:W-:Y:S01]  /*07f0*/  ISETP.GE.AND P0, PT, R7.reuse, c[0x0][0x178], PT ;  /* 0x00005e0007007a0c */ /* 0x040fe20003f06270 */
[----:B------:R-:W-:Y:S01]  /*0800*/  IMAD R7, R7, c[0x0][0x17c], RZ ;  /* 0x00005f0007077a24 */ /* 0x000fe200078e02ff */
[C---:B------:R-:W-:Y:S02]  /*0810*/  IADD3 R12, R6.reuse, 0x10, RZ ;  /* 0x00000010060c7810 */ /* 0x040fe40007ffe0ff */
[C---:B------:R-:W-:Y:S02]  /*0820*/  ISETP.GE.OR P3, PT, R6.reuse, c[0x0][0x17c], P0 ;  /* 0x00005f0006007a0c */ /* 0x040fe40000766670 */
[C---:B------:R-:W-:Y:S02]  /*0830*/  IADD3 R4, R6.reuse, 0x20, RZ ;  /* 0x0000002006047810 */ /* 0x040fe40007ffe0ff */
[----:B------:R-:W-:Y:S02]  /*0840*/  IADD3 R0, R6, 0x30, RZ ;  /* 0x0000003006007810 */ /* 0x000fe40007ffe0ff */
[----:B------:R-:W-:-:S02]  /*0850*/  ISETP.GE.OR P1, PT, R12, c[0x0][0x17c], P0 ;  /* 0x00005f000c007a0c */ /* 0x000fc40000726670 */
[----:B------:R-:W-:Y:S02]  /*0860*/  ISETP.GE.OR P2, PT, R4, c[0x0][0x17c], P0 ;  /* 0x00005f0004007a0c */ /* 0x000fe40000746670 */
[----:B------:R-:W-:Y:S02]  /*0870*/  ISETP.GE.OR P0, PT, R0, c[0x0][0x17c], P0 ;  /* 0x00005f0000007a0c */ /* 0x000fe40000706670 */
[----:B------:R-:W-:Y:S01]  /*0880*/  SHF.R.S32.HI R5, RZ, 0x1f, R7 ;  /* 0x0000001fff057819 */ /* 0x000fe20000011407 */
[----:B------:R-:W-:Y:S06]  /*0890*/  @P3 BRA `(.L_x_5) ;  /* 0x0000013000003947 */ /* 0x000fec0003800000 */
[----:B------:R-:W1:Y:S01]  /*08a0*/  S2R R8, SR_LANEID ;  /* 0x0000000000087919 */ /* 0x000e620000000000 */
[----:B------:R-:W-:Y:S01]  /*08b0*/  IMAD.MOV.U32 R13, RZ, RZ, c[0x0][0x17c] ;  /* 0x00005f00ff0d7624 */ /* 0x000fe200078e00ff */
[----:B------:R-:W-:Y:S01]  /*08c0*/  IADD3 R10, P3, R6, R7, RZ ;  /* 0x00000007060a7210 */ /* 0x000fe20007f7e0ff */
[----:B------:R-:W-:Y:S01]  /*08d0*/  IMAD.MOV.U32 R9, RZ, RZ, RZ ;  /* 0x000000ffff097224 */ /* 0x000fe200078e00ff */
[----:B------:R-:W-:Y:S02]  /*08e0*/  WARPSYNC 0xffffffff ;  /* 0xffffffff00007948 */ /* 0x000fe40003800000 */
[----:B------:R-:W-:-:S02]  /*08f0*/  SHF.R.U32.HI R13, RZ, 0x1, R13 ;  /* 0x00000001ff0d7819 */ /* 0x000fc4000001160d */
[----:B------:R-:W-:Y:S02]  /*0900*/  LEA.HI.X.SX32 R17, R6, R5, 0x1, P3 ;  /* 0x0000000506117211 */ /* 0x000fe400018f0eff */
[----:B------:R-:W-:Y:S02]  /*0910*/  LEA R15, P3, R10, c[0x0][0x170], 0x1 ;  /* 0x00005c000a0f7a11 */ /* 0x000fe400078608ff */
[----:B-1----:R-:W-:Y:S02]  /*0920*/  SHF.R.U32.HI R11, RZ, 0x2, R8 ;  /* 0x00000002ff0b7819 */ /* 0x002fe40000011608 */
[----:B------:R-:W-:-:S05]  /*0930*/  LOP3.LUT R8, R8, 0x3, RZ, 0xc0, !PT ;  /* 0x0000000308087812 */ /* 0x000fca00078ec0ff */
[----:B------:R-:W-:Y:S01]  /*0940*/  IMAD.WIDE.U32 R8, R11, R13, R8 ;  /* 0x0000000d0b087225 */ /* 0x000fe200078e0008 */
[----:B------:R-:W-:-:S04]  /*0950*/  LEA.HI.X R11, R10, c[0x0][0x174], R17, 0x1, P3 ;  /* 0x00005d000a0b7a11 */ /* 0x000fc800018f0c11 */
[----:B------:R-:W-:-:S04]  /*0960*/  LEA R10, P3, R8, R15, 0x2 ;  /* 0x0000000f080a7211 */ /* 0x000fc800078610ff */
[----:B------:R-:W-:-:S05]  /*0970*/  LEA.HI.X R11, R8, R11, R9, 0x2, P3 ;  /* 0x0000000b080b7211 */ /* 0x000fca00018f1409 */
[----:B------:R-:W-:Y:S01]  /*0980*/  IMAD.WIDE.U32 R8, R13, 0x20, R10 ;  /* 0x000000200d087825 */ /* 0x000fe200078e000a */
[----:B------:R1:W-:Y:S04]  /*0990*/  STG.E [R10.64], R2 ;  /* 0x000000020a007986 */ /* 0x0003e8000c101904 */
[----:B------:R1:W-:Y:S04]  /*09a0*/  STG.E [R8.64], R3 ;  /* 0x0000000308007986 */ /* 0x0003e8000c101904 */
[----:B------:R1:W-:Y:S04]  /*09b0*/  STG.E [R10.64+0x10], R56 ;  /* 0x000010380a007986 */ /* 0x0003e8000c101904 */
[----:B------:R1:W-:Y:S02]  /*09c0*/  STG.E [R8.64+0x10], R57 ;  /* 0x0000103908007986 */ /* 0x0003e4000c101904 */
.L_x_5:
[----:B------:R-:W-:Y:S05]  /*09d0*/  @P1 BRA `(.L_x_6) ;  /* 0x0000013000001947 */ /* 0x000fea0003800000 */
[----:B-1----:R-:W1:Y:S01]  /*09e0*/  S2R R2, SR_LANEID ;  /* 0x0000000000027919 */ /* 0x002e620000000000 */
[----:B------:R-:W-:Y:S01]  /*09f0*/  IMAD.MOV.U32 R3, RZ, RZ, c[0x0][0x17c] ;  /* 0x00005f00ff037624 */ /* 0x000fe200078e00ff */
[----:B------:R-:W-:Y:S01]  /*0a00*/  IADD3 R6, P1, R7, R12, RZ ;  /* 0x0000000c07067210 */ /* 0x000fe20007f3e0ff */
[----:B------:R-:W-:Y:S03]  /*0a10*/  WARPSYNC 0xffffffff ;  /* 0xffffffff00007948 */ /* 0x000fe60003800000 */
[----:B------:R-:W-:Y:S01]  /*0a20*/  SHF.R.U32.HI R15, RZ, 0x1, R3 ;  /* 0x00000001ff0f7819 */ /* 0x000fe20000011603 */
[----:B------:R-:W-:Y:S01]  /*0a30*/  IMAD.MOV.U32 R3, RZ, RZ, RZ ;  /* 0x000000ffff037224 */ /* 0x000fe200078e00ff */
[----:B------:R-:W-:-:S02]  /*0a40*/  LEA.HI.X.SX32 R13, R12, R5, 0x1, P1 ;  /* 0x000000050c0d7211 */ /* 0x000fc400008f0eff */
        /* <DEDUP_REMOVED lines=12> */
.L_x_6:
        /* <DEDUP_REMOVED lines=20> */
.L_x_7:
[----:B------:R-:W-:Y:S05]  /*0c50*/  @P0 EXIT ;  /* 0x000000000000094d */ /* 0x000fea0003800000 */
        /* <DEDUP_REMOVED lines=15> */
[----:B------:R-:W-:Y:S04]  /*0d50*/  STG.E [R2.64], R48 ;  /* 0x0000003002007986 */ /* 0x000fe8000c101904 */
[----:B------:R-:W-:Y:S04]  /*0d60*/  STG.E [R4.64], R49 ;  /* 0x0000003104007986 */ /* 0x000fe8000c101904 */
[----:B------:R-:W-:Y:S04]  /*0d70*/  STG.E [R2.64+0x10], R50 ;  /* 0x0000103202007986 */ /* 0x000fe8000c101904 */
[----:B------:R-:W-:Y:S01]  /*0d80*/  STG.E [R4.64+0x10], R51 ;  /* 0x0000103304007986 */ /* 0x000fe2000c101904 */
[----:B------:R-:W-:Y:S05]  /*0d90*/  EXIT ;  /* 0x000000000000794d */ /* 0x000fea0003800000 */
.L_x_0:
[----:B-1----:R-:W-:-:S05]  /*0da0*/  IMAD.MOV.U32 R0, RZ, RZ, c[0x0][0x180] ;  /* 0x00006000ff007624 */ /* 0x002fca00078e00ff */
[----:B------:R-:W-:-:S13]  /*0db0*/  ISETP.GE.AND P0, PT, R0, 0x1, PT ;  /* 0x000000010000780c */ /* 0x000fda0003f06270 */
[----:B------:R-:W-:Y:S05]  /*0dc0*/  @!P0 EXIT ;  /* 0x000000000000894d */ /* 0x000fea0003800000 */
[----:B------:R-:W-:Y:S01]  /*0dd0*/  IADD3 R3, R0, 0x1f, RZ ;  /* 0x0000001f00037810 */ /* 0x000fe20007ffe0ff */
[C---:B------:R-:W-:Y:S01]  /*0de0*/  IMAD.SHL.U32 R2, R5.reuse, 0x8, RZ ;  /* 0x0000000805027824 */ /* 0x040fe200078e00ff */
[----:B------:R-:W-:Y:S02]  /*0df0*/  IADD3 R0, R5, 0x20, RZ ;  /* 0x0000002005007810 */ /* 0x000fe40007ffe0ff */
[----:B------:R-:W-:Y:S02]  /*0e00*/  SHF.R.S32.HI R4, RZ, 0x1f, R3 ;  /* 0x0000001fff047819 */ /* 0x000fe40000011403 */
[----:B------:R-:W-:Y:S01]  /*0e10*/  SHF.R.S32.HI R7, RZ, 0x1f, R0 ;  /* 0x0000001fff077819 */ /* 0x000fe20000011400 */
[----:B------:R-:W-:Y:S01]  /*0e20*/  IMAD.SHL.U32 R6, R0, 0x8, RZ ;  /* 0x0000000800067824 */ /* 0x000fe200078e00ff */
[----:B------:R-:W-:Y:S02]  /*0e30*/  LEA.HI R17, R4, R3, RZ, 0x5 ;  /* 0x0000000304117211 */ /* 0x000fe400078f28ff */
[----:B------:R-:W-:-:S02]  /*0e40*/  SHF.R.S32.HI R3, RZ, 0x1f, R2 ;  /* 0x0000001fff037819 */ /* 0x000fc40000011402 */
[----:B------:R-:W-:Y:S02]  /*0e50*/  IADD3 R8, R5, 0x40, RZ ;  /* 0x0000004005087810 */ /* 0x000fe40007ffe0ff */
[CC--:B------:R-:W-:Y:S02]  /*0e60*/  LEA.HI R12, R7.reuse, R0.reuse, RZ, 0x2 ;  /* 0x00000000070c7211 */ /* 0x0c0fe400078f10ff */
[----:B------:R-:W-:Y:S02]  /*0e70*/  LEA.HI R11, R7, R0, RZ, 0x3 ;  /* 0x00000000070b7211 */ /* 0x000fe400078f18ff */
[CC--:B------:R-:W-:Y:S02]  /*0e80*/  LEA.HI R0, R3.reuse, R2.reuse, RZ, 0x5 ;  /* 0x0000000203007211 */ /* 0x0c0fe400078f28ff */
[----:B------:R-:W-:Y:S02]  /*0e90*/  SHF.R.S32.HI R9, RZ, 0x1f, R8 ;  /* 0x0000001fff097819 */ /* 0x000fe40000011408 */
[----:B------:R-:W-:-:S02]  /*0ea0*/  LEA.HI R4, R3, R2, RZ, 0x6 ;  /* 0x0000000203047211 */ /* 0x000fc400078f30ff */
[----:B------:R-:W-:Y:S02]  /*0eb0*/  LOP3.LUT R3, R0, 0xffffffe0, RZ, 0xc0, !PT ;  /* 0xffffffe000037812 */ /* 0x000fe400078ec0ff */
[CC--:B------:R-:W-:Y:S02]  /*0ec0*/  LEA.HI R13, R9.reuse, R8.reuse, RZ, 0x2 ;  /* 0x00000008090d7211 */ /* 0x0c0fe400078f10ff */
[----:B------:R-:W-:Y:S01]  /*0ed0*/  LEA.HI R14, R9, R8, RZ, 0x3 ;  /* 0x00000008090e7211 */ /* 0x000fe200078f18ff */
[----:B------:R-:W-:Y:S01]  /*0ee0*/  IMAD.SHL.U32 R8, R8, 0x8, RZ ;  /* 0x0000000808087824 */ /* 0x000fe200078e00ff */
[----:B------:R-:W-:Y:S01]  /*0ef0*/  LOP3.LUT R7, R4, 0xffffffc0, RZ, 0xc0, !PT ;  /* 0xffffffc004077812 */ /* 0x000fe200078ec0ff */
[C---:B------:R-:W-:Y:S01]  /*0f00*/  IMAD.IADD R0, R2.reuse, 0x1, -R3 ;  /* 0x0000000102007824 */ /* 0x040fe200078e0a03 */
[----:B------:R-:W-:Y:S02]  /*0f10*/  SHF.R.S32.HI R9, RZ, 0x1f, R6 ;  /* 0x0000001fff097819 */ /* 0x000fe40000011406 */
[----:B------:R-:W-:Y:S01]  /*0f20*/  SHF.R.S32.HI R16, RZ, 0x1f, R5 ;  /* 0x0000001fff107819 */ /* 0x000fe20000011405 */
[----:B------:R-:W-:Y:S01]  /*0f30*/  IMAD.IADD R2, R2, 0x1, -R7 ;  /* 0x0000000102027824 */ /* 0x000fe200078e0a07 */
[----:B------:R-:W-:-:S02]  /*0f40*/  LEA.HI R3, R9, R6, RZ, 0x5 ;  /* 0x0000000609037211 */ /* 0x000fc400078f28ff */
[----:B------:R-:W-:Y:S02]  /*0f50*/  LEA.HI R9, R9, R6, RZ, 0x6 ;  /* 0x0000000609097211 */ /* 0x000fe400078f30ff */
[----:B------:R-:W-:Y:S02]  /*0f60*/  SHF.R.S32.HI R7, RZ, 0x1f, R8 ;  /* 0x0000001fff077819 */ /* 0x000fe40000011408 */
[----:B------:R-:W-:Y:S02]  /*0f70*/  LOP3.LUT R9, R9, 0xffffffc0, RZ, 0xc0, !PT ;  /* 0xffffffc009097812 */ /* 0x000fe400078ec0ff */
[CC--:B------:R-:W-:Y:S02]  /*0f80*/  LEA.HI R10, R7.reuse, R8.reuse, RZ, 0x5 ;  /* 0x00000008070a7211 */ /* 0x0c0fe400078f28ff */
[----:B------:R-:W-:Y:S01]  /*0f90*/  LEA.HI R15, R7, R8, RZ, 0x6 ;  /* 0x00000008070f7211 */ /* 0x000fe200078f30ff */
[----:B------:R-:W-:Y:S01]  /*0fa0*/  IMAD.IADD R4, R6, 0x1, -R9 ;  /* 0x0000000106047824 */ /* 0x000fe200078e0a09 */
[----:B------:R-:W-:-:S02]  /*0fb0*/  LOP3.LUT R3, R3, 0xffffffe0, RZ, 0xc0, !PT ;  /* 0xffffffe003037812 */ /* 0x000fc400078ec0ff */
[----:B------:R-:W-:Y:S02]  /*0fc0*/  LOP3.LUT R7, R10, 0xffffffe0, RZ, 0xc0, !PT ;  /* 0xffffffe00a077812 */ /* 0x000fe400078ec0ff */
[----:B------:R-:W-:Y:S01]  /*0fd0*/  LOP3.LUT R15, R15, 0xffffffc0, RZ, 0xc0, !PT ;  /* 0xffffffc00f0f7812 */ /* 0x000fe200078ec0ff */
[----:B------:R-:W-:Y:S01]  /*0fe0*/  IMAD.IADD R3, R6, 0x1, -R3 ;  /* 0x0000000106037824 */ /* 0x000fe200078e0a03 */
[-C--:B------:R-:W-:Y:S01]  /*0ff0*/  LEA.HI R9, R16, R5.reuse, RZ, 0x2 ;  /* 0x0000000510097211 */ /* 0x080fe200078f10ff */
[----:B------:R-:W-:Y:S01]  /*1000*/  IMAD.IADD R6, R8, 0x1, -R7 ;  /* 0x0000000108067824 */ /* 0x000fe200078e0a07 */
[----:B------:R-:W-:Y:S01]  /*1010*/  LEA.HI R10, R16, R5, RZ, 0x3 ;  /* 0x00000005100a7211 */ /* 0x000fe200078f18ff */
[----:B------:R-:W-:Y:S01]  /*1020*/  IMAD.IADD R8, R8, 0x1, -R15 ;  /* 0x0000000108087824 */ /* 0x000fe200078e0a0f */
[----:B------:R-:W-:Y:S01]  /*1030*/  SHF.R.S32.HI R9, RZ, 0x2, R9 ;  /* 0x00000002ff097819 */ /* 0x000fe20000011409 */
[----:B------:R-:W-:Y:S01]  /*1040*/  IMAD.MOV.U32 R7, RZ, RZ, RZ ;  /* 0x000000ffff077224 */ /* 0x000fe200078e00ff */
[----:B------:R-:W-:-:S02]  /*1050*/  SHF.R.S32.HI R10, RZ, 0x3, R10 ;  /* 0x00000003ff0a7819 */ /* 0x000fc4000001140a */
[----:B------:R-:W-:Y:S02]  /*1060*/  SHF.R.S32.HI R12, RZ, 0x2, R12 ;  /* 0x00000002ff0c7819 */ /* 0x000fe4000001140c */
[----:B------:R-:W-:Y:S02]  /*1070*/  SHF.R.S32.HI R11, RZ, 0x3, R11 ;  /* 0x00000003ff0b7819 */ /* 0x000fe4000001140b */
[----:B------:R-:W-:Y:S02]  /*1080*/  SHF.R.S32.HI R13, RZ, 0x2, R13 ;  /* 0x00000002ff0d7819 */ /* 0x000fe4000001140d */
[----:B------:R-:W-:Y:S02]  /*1090*/  SHF.R.S32.HI R14, RZ, 0x3, R14 ;  /* 0x00000003ff0e7819 */ /* 0x000fe4000001140e */
[----:B------:R-:W-:Y:S02]  /*10a0*/  SHF.R.S32.HI R16, RZ, 0x5, R17 ;  /* 0x00000005ff107819 */ /* 0x000fe40000011411 */
.L_x_33:
[----:B------:R-:W-:Y:S01]  /*10b0*/  ISETP.GE.U32.AND P0, PT, R7, 0x2, PT ;  /* 0x000000020700780c */ /* 0x000fe20003f06070 */
[----:B------:R-:W-:-:S12]  /*10c0*/  YIELD ;  /* 0x0000000000007946 */ /* 0x000fd80003800000 */
[----:B-1----:R-:W-:Y:S05]  /*10d0*/  @!P0 BRA `(.L_x_8) ;  /* 0x0000009000008947 */ /* 0x002fea0003800000 */
[----:B------:R-:W-:Y:S01]  /*10e0*/  SHF.R.U32.HI R15, RZ, 0x1, R7 ;  /* 0x00000001ff0f7819 */ /* 0x000fe20000011607 */
[----:B------:R-:W-:-:S04]  /*10f0*/  IMAD.SHL.U32 R17, R7, 0x8, RZ ;  /* 0x0000000807117824 */ /* 0x000fc800078e00ff */
[----:B------:R-:W-:Y:S01]  /*1100*/  IMAD.U32 R18, R15, -0x80000000, RZ ;  /* 0x800000000f127824 */ /* 0x000fe200078e00ff */
[----:B------:R-:W-:-:S05]  /*1110*/  LOP3.LUT R17, R17, 0x8, RZ, 0xc0, !PT ;  /* 0x0000000811117812 */ /* 0x000fca00078ec0ff */
.L_x_9:
[----:B------:R-:W1:Y:S01]  /*1120*/  LDS R15, [R17+0x14] ;  /* 0x00001400110f7984 */ /* 0x000e620000000800 */
[----:B------:R-:W-:Y:S01]  /*1130*/  YIELD ;  /* 0x0000000000007946 */ /* 0x000fe20003800000 */
[----:B-1----:R-:W-:Y:S02]  /*1140*/  LOP3.LUT P0, RZ, R15, 0x80000000, R18, 0x48, !PT ;  /* 0x800000000fff7812 */ /* 0x002fe40007804812 */
[----:B------:R-:W-:Y:S11]  /*1150*/  NOP ;  /* 0x0000000000007918 */ /* 0x000ff60000000000 */
[----:B------:R-:W-:Y:S05]  /*1160*/  @!P0 BRA `(.L_x_9) ;  /* 0xffffffb000008947 */ /* 0x000fea000383ffff */
.L_x_8:
[----:B------:R-:W-:Y:S01]  /*1170*/  IADD3 R23, -R5, 0xff, RZ ;  /* 0x000000ff05177810 */ /* 0x000fe20007ffe1ff */
[----:B------:R-:W-:Y:S01]  /*1180*/  BSSY B0, `(.L_x_10) ;  /* 0x0000049000007945 */ /* 0x000fe20003800000 */
[----:B------:R-:W-:Y:S02]  /*1190*/  LOP3.LUT R15, R7, 0x1, RZ, 0xc0, !PT ;  /* 0x00000001070f7812 */ /* 0x000fe400078ec0ff */
[----:B------:R-:W-:-:S04]  /*11a0*/  LEA.HI R17, R23, 0x1, RZ, 0x1b ;  /* 0x0000000117117811 */ /* 0x000fc800078fd8ff */
[----:B------:R-:W-:-:S13]  /*11b0*/  LOP3.LUT P0, RZ, R17, 0x3, RZ, 0xc0, !PT ;  /* 0x0000000311ff7812 */ /* 0x000fda000780c0ff */
[----:B------:R-:W-:Y:S05]  /*11c0*/  @!P0 BRA `(.L_x_11) ;  /* 0x0000044000008947 */ /* 0x000fea0003800000 */
[----:B------:R-:W1:Y:S01]  /*11d0*/  S2R R24, SR_CTAID.Y ;  /* 0x0000000000187919 */ /* 0x000e620000002600 */
[----:B------:R-:W-:Y:S01]  /*11e0*/  IMAD R20, R7, 0x20, R0 ;  /* 0x0000002007147824 */ /* 0x000fe200078e0200 */
[----:B------:R-:W-:Y:S01]  /*11f0*/  LOP3.LUT R17, R17, 0x3, RZ, 0xc0, !PT ;  /* 0x0000000311117812 */ /* 0x000fe200078ec0ff */
[----:B------:R-:W-:Y:S01]  /*1200*/  BSSY B1, `(.L_x_12) ;  /* 0x0000014000017945 */ /* 0x000fe20003800000 */
[----:B------:R-:W2:Y:S02]  /*1210*/  S2R R21, SR_TID.X ;  /* 0x0000000000157919 */ /* 0x000ea40000002100 */
[----:B------:R-:W-:Y:S02]  /*1220*/  ISETP.GE.AND P0, PT, R20, c[0x0][0x180], PT ;  /* 0x0000600014007a0c */ /* 0x000fe40003f06270 */
[----:B------:R-:W-:Y:S01]  /*1230*/  ISETP.NE.AND P1, PT, R17, 0x1, PT ;  /* 0x000000011100780c */ /* 0x000fe20003f25270 */
[----:B-1----:R-:W-:-:S05]  /*1240*/  IMAD R5, R24, 0x40, R9 ;  /* 0x0000004018057824 */ /* 0x002fca00078e0209 */
[----:B------:R-:W-:-:S13]  /*1250*/  ISETP.GE.OR P0, PT, R5, c[0x0][0x178], P0 ;  /* 0x00005e0005007a0c */ /* 0x000fda0000706670 */
[----:B------:R-:W-:Y:S05]  /*1260*/  @P0 BRA `(.L_x_13) ;  /* 0x000000d000000947 */ /* 0x000fea0003800000 */
[----:B--2---:R-:W-:Y:S01]  /*1270*/  IMAD R5, R5, c[0x0][0x180], RZ ;  /* 0x0000600005057a24 */ /* 0x004fe200078e02ff */
[----:B------:R-:W-:-:S04]  /*1280*/  SHF.R.S32.HI R18, RZ, 0x1f, R20 ;  /* 0x0000001fff127819 */ /* 0x000fc80000011414 */
[----:B------:R-:W-:Y:S01]  /*1290*/  IADD3 R19, P0, R20, R5, RZ ;  /* 0x0000000514137210 */ /* 0x000fe20007f1e0ff */
[----:B------:R-:W-:-:S03]  /*12a0*/  IMAD R20, R9, 0x20, R0 ;  /* 0x0000002009147824 */ /* 0x000fc600078e0200 */
[----:B------:R-:W-:Y:S01]  /*12b0*/  LEA.HI.X.SX32 R22, R5, R18, 0x1, P0 ;  /* 0x0000001205167211 */ /* 0x000fe200000f0eff */
[----:B------:R-:W-:Y:S01]  /*12c0*/  IMAD R5, R15, 0x800, R20 ;  /* 0x000008000f057824 */ /* 0x000fe200078e0214 */
[----:B------:R-:W-:-:S03]  /*12d0*/  LEA R18, P0, R19, c[0x0][0x160], 0x1 ;  /* 0x0000580013127a11 */ /* 0x000fc600078008ff */
[----:B------:R-:W-:Y:S01]  /*12e0*/  IMAD.SHL.U32 R5, R5, 0x2, RZ ;  /* 0x0000000205057824 */ /* 0x000fe200078e00ff */
[----:B------:R-:W-:-:S05]  /*12f0*/  LEA.HI.X R19, R19, c[0x0][0x164], R22, 0x1, P0 ;  /* 0x0000590013137a11 */ /* 0x000fca00000f0c16 */
[----:B------:R-:W-:Y:S01]  /*1300*/  @!PT LDS RZ, [RZ] ;  /* 0x00000000fffff984 */ /* 0x000fe20000000800 */
[----:B------:R-:W-:Y:S01]  /*1310*/  @!PT LDS RZ, [RZ] ;  /* 0x00000000fffff984 */ /* 0x000fe20000000800 */
[----:B------:R-:W-:Y:S01]  /*1320*/  @!PT LDS RZ, [RZ] ;  /* 0x00000000fffff984 */ /* 0x000fe20000000800 */
[----:B------:R1:W-:Y:S04]  /*1330*/  LDGSTS.E.128 [R5+0x80], [R18.64] ;  /* 0x0008000012057fae */ /* 0x0003e8000b921c44 */
.L_x_13:
[----:B--2---:R-:W-:Y:S05]  /*1340*/  BSYNC B1 ;  /* 0x0000000000017941 */ /* 0x004fea0003800000 */
.L_x_12:
[----:B-1----:R-:W-:Y:S01]  /*1350*/  IADD3 R5, R21, 0x20, RZ ;  /* 0x0000002015057810 */ /* 0x002fe20007ffe0ff */
[----:B------:R-:W-:Y:S05]  /*1360*/  @!P1 BRA `(.L_x_11) ;  /* 0x000002a000009947 */ /* 0x000fea0003800000 */
[----:B------:R-:W-:Y:S01]  /*1370*/  IMAD R20, R7, 0x20, R3 ;  /* 0x0000002007147824 */ /* 0x000fe200078e0203 */
[----:B------:R-:W-:Y:S01]  /*1380*/  BSSY B1, `(.L_x_14) ;  /* 0x0000013000017945 */ /* 0x000fe20003800000 */
[----:B------:R-:W-:Y:S01]  /*1390*/  IMAD R5, R24, 0x40, R12 ;  /* 0x0000004018057824 */ /* 0x000fe200078e020c */
[----:B------:R-:W-:Y:S02]  /*13a0*/  ISETP.NE.AND P1, PT, R17, 0x2, PT ;  /* 0x000000021100780c */ /* 0x000fe40003f25270 */
[----:B------:R-:W-:-:S04]  /*13b0*/  ISETP.GE.AND P0, PT, R20, c[0x0][0x180], PT ;  /* 0x0000600014007a0c */ /* 0x000fc80003f06270 */
[----:B------:R-:W-:-:S13]  /*13c0*/  ISETP.GE.OR P0, PT, R5, c[0x0][0x178], P0 ;  /* 0x00005e0005007a0c */ /* 0x000fda0000706670 */
[----:B------:R-:W-:Y:S05]  /*13d0*/  @P0 BRA `(.L_x_15) ;  /* 0x000000d000000947 */ /* 0x000fea0003800000 */
[----:B------:R-:W-:Y:S01]  /*13e0*/  IMAD R5, R5, c[0x0][0x180], RZ ;  /* 0x0000600005057a24 */ /* 0x000fe200078e02ff */
        /* <DEDUP_REMOVED lines=12> */
.L_x_15:
[----:B------:R-:W-:Y:S05]  /*14b0*/  BSYNC B1 ;  /* 0x0000000000017941 */ /* 0x000fea0003800000 */
.L_x_14:
[----:B-1----:R-:W-:Y:S01]  /*14c0*/  IADD3 R5, R21, 0x40, RZ ;  /* 0x0000004015057810 */ /* 0x002fe20007ffe0ff */
[----:B------:R-:W-:Y:S05]  /*14d0*/  @!P1 BRA `(.L_x_11) ;  /* 0x0000013000009947 */ /* 0x000fea0003800000 */
[----:B------:R-:W-:Y:S01]  /*14e0*/  IMAD R20, R7, 0x20, R6 ;  /* 0x0000002007147824 */ /* 0x000fe200078e0206 */
[----:B------:R-:W-:Y:S01]  /*14f0*/  IADD3 R5, R21, 0x60, RZ ;  /* 0x0000006015057810 */ /* 0x000fe20007ffe0ff */
[----:B------:R-:W-:-:S03]  /*1500*/  IMAD R17, R24, 0x40, R13 ;  /* 0x0000004018117824 */ /* 0x000fc600078e020d */
        /* <DEDUP_REMOVED lines=16> */
.L_x_11:
[----:B------:R-:W-:Y:S05]  /*1610*/  BSYNC B0 ;  /* 0x0000000000007941 */ /* 0x000fea0003800000 */
.L_x_10:
[----:B------:R-:W-:Y:S01]  /*1620*/  ISETP.GE.U32.AND P0, PT, R23, 0x60, PT ;  /* 0x000000601700780c */ /* 0x000fe20003f06070 */
[----:B------:R-:W-:-:S12]  /*1630*/  BSSY B0, `(.L_x_16) ;  /* 0x000006a000007945 */ /* 0x000fd80003800000 */
[----:B------:R-:W-:Y:S05]  /*1640*/  @!P0 BRA `(.L_x_17) ;  /* 0x0000068000008947 */ /* 0x000fea0003800000 */
[----:B-1----:R-:W1:Y:S01]  /*1650*/  S2R R17, SR_CTAID.Y ;  /* 0x0000000000117919 */ /* 0x002e620000002600 */
[----:B------:R-:W-:-:S03]  /*1660*/  IMAD.SHL.U32 R20, R5, 0x8, RZ ;  /* 0x0000000805147824 */ /* 0x000fc600078e00ff */
.L_x_20:
[C---:B------:R-:W-:Y:S01]  /*1670*/  IADD3 R18, R5.reuse, 0x20, RZ ;  /* 0x0000002005127810 */ /* 0x040fe20007ffe0ff */
[----:B------:R-:W-:Y:S01]  /*1680*/  BSSY B1, `(.L_x_18) ;  /* 0x0000061000017945 */ /* 0x000fe20003800000 */
[----:B------:R-:W-:Y:S02]  /*1690*/  IADD3 R22, R20, 0x100, RZ ;  /* 0x0000010014167810 */ /* 0x000fe40007ffe0ff */
[----:B------:R-:W-:Y:S02]  /*16a0*/  SHF.R.S32.HI R19, RZ, 0x1f, R18 ;  /* 0x0000001fff137819 */ /* 0x000fe40000011412 */
[----:B------:R-:W-:Y:S02]  /*16b0*/  IADD3 R24, R5, 0x40, RZ ;  /* 0x0000004005187810 */ /* 0x000fe40007ffe0ff */
[----:B------:R-:W-:Y:S02]  /*16c0*/  LEA.HI R21, R19, R18, RZ, 0x2 ;  /* 0x0000001213157211 */ /* 0x000fe400078f10ff */
[----:B------:R-:W-:-:S02]  /*16d0*/  SHF.R.S32.HI R19, RZ, 0x1f, R20 ;  /* 0x0000001fff137819 */ /* 0x000fc40000011414 */
[----:B------:R-:W-:Y:S02]  /*16e0*/  SHF.R.S32.HI R23, RZ, 0x1f, R22 ;  /* 0x0000001fff177819 */ /* 0x000fe40000011416 */
[----:B------:R-:W-:Y:S02]  /*16f0*/  LEA.HI R19, R19, R20, RZ, 0x5 ;  /* 0x0000001413137211 */ /* 0x000fe400078f28ff */
[----:B------:R-:W-:Y:S02]  /*1700*/  IADD3 R26, R20, 0x200, RZ ;  /* 0x00000200141a7810 */ /* 0x000fe40007ffe0ff */
[----:B------:R-:W-:Y:S02]  /*1710*/  SHF.R.S32.HI R25, RZ, 0x1f, R24 ;  /* 0x0000001fff197819 */ /* 0x000fe40000011418 */
[----:B------:R-:W-:Y:S02]  /*1720*/  SHF.R.S32.HI R18, RZ, 0x1f, R5 ;  /* 0x0000001fff127819 */ /* 0x000fe40000011405 */
[----:B------:R-:W-:-:S02]  /*1730*/  LOP3.LUT R19, R19, 0xffffffe0, RZ, 0xc0, !PT ;  /* 0xffffffe013137812 */ /* 0x000fc400078ec0ff */
[----:B------:R-:W-:Y:S02]  /*1740*/  LEA.HI R23, R23, R22, RZ, 0x5 ;  /* 0x0000001617177211 */ /* 0x000fe400078f28ff */
[----:B------:R-:W-:Y:S02]  /*1750*/  SHF.R.S32.HI R27, RZ, 0x1f, R26 ;  /* 0x0000001fff1b7819 */ /* 0x000fe4000001141a */
[----:B------:R-:W-:Y:S01]  /*1760*/  LEA.HI R25, R25, R24, RZ, 0x2 ;  /* 0x0000001819197211 */ /* 0x000fe200078f10ff */
[----:B------:R-:W-:Y:S01]  /*1770*/  IMAD.IADD R24, R20, 0x1, -R19 ;  /* 0x0000000114187824 */ /* 0x000fe200078e0a13 */
[----:B------:R-:W-:Y:S02]  /*1780*/  LEA.HI R18, R18, R5, RZ, 0x2 ;  /* 0x0000000512127211 */ /* 0x000fe400078f10ff */
[----:B------:R-:W-:Y:S01]  /*1790*/  LOP3.LUT R23, R23, 0xffffffe0, RZ, 0xc0, !PT ;  /* 0xffffffe017177812 */ /* 0x000fe200078ec0ff */
[----:B------:R-:W-:Y:S01]  /*17a0*/  IMAD R29, R7, 0x20, R24 ;  /* 0x00000020071d7824 */ /* 0x000fe200078e0218 */
[----:B------:R-:W-:-:S02]  /*17b0*/  LEA.HI R27, R27, R26, RZ, 0x5 ;  /* 0x0000001a1b1b7211 */ /* 0x000fc400078f28ff */
[----:B------:R-:W-:Y:S01]  /*17c0*/  SHF.R.S32.HI R28, RZ, 0x2, R18 ;  /* 0x00000002ff1c7819 */ /* 0x000fe20000011412 */
[----:B------:R-:W-:Y:S01]  /*17d0*/  IMAD.IADD R31, R22, 0x1, -R23 ;  /* 0x00000001161f7824 */ /* 0x000fe200078e0a17 */
[----:B------:R-:W-:Y:S02]  /*17e0*/  LOP3.LUT R27, R27, 0xffffffe0, RZ, 0xc0, !PT ;  /* 0xffffffe01b1b7812 */ /* 0x000fe400078ec0ff */
[----:B------:R-:W-:Y:S01]  /*17f0*/  SHF.R.S32.HI R30, RZ, 0x2, R21 ;  /* 0x00000002ff1e7819 */ /* 0x000fe20000011415 */
[----:B-1----:R-:W-:Y:S01]  /*1800*/  IMAD R21, R17, 0x40, R28 ;  /* 0x0000004011157824 */ /* 0x002fe200078e021c */
[----:B------:R-:W-:Y:S01]  /*1810*/  ISETP.GE.AND P1, PT, R29, c[0x0][0x180], PT ;  /* 0x000060001d007a0c */ /* 0x000fe20003f26270 */
[----:B------:R-:W-:Y:S01]  /*1820*/  IMAD R38, R7, 0x20, R31 ;  /* 0x0000002007267824 */ /* 0x000fe200078e021f */
[----:B------:R-:W-:Y:S01]  /*1830*/  IADD3 R23, R20, 0x300, RZ ;  /* 0x0000030014177810 */ /* 0x000fe20007ffe0ff */
[----:B------:R-:W-:Y:S01]  /*1840*/  IMAD.IADD R33, R26, 0x1, -R27 ;  /* 0x000000011a217824 */ /* 0x000fe200078e0a1b */
[----:B------:R-:W-:Y:S01]  /*1850*/  SHF.R.S32.HI R32, RZ, 0x2, R25 ;  /* 0x00000002ff207819 */ /* 0x000fe20000011419 */
[----:B------:R-:W-:Y:S01]  /*1860*/  IMAD R25, R17, 0x40, R30 ;  /* 0x0000004011197824 */ /* 0x000fe200078e021e */
[----:B------:R-:W-:Y:S01]  /*1870*/  ISETP.GE.OR P1, PT, R21, c[0x0][0x178], P1 ;  /* 0x00005e0015007a0c */ /* 0x000fe20000f26670 */
[----:B------:R-:W-:Y:S01]  /*1880*/  IMAD R40, R7, 0x20, R33 ;  /* 0x0000002007287824 */ /* 0x000fe200078e0221 */
[----:B------:R-:W-:Y:S01]  /*1890*/  ISETP.GE.AND P0, PT, R38, c[0x0][0x180], PT ;  /* 0x0000600026007a0c */ /* 0x000fe20003f06270 */
[----:B------:R-:W-:Y:S01]  /*18a0*/  IMAD R34, R17, 0x40, R32 ;  /* 0x0000004011227824 */ /* 0x000fe200078e0220 */
[----:B------:R-:W-:-:S02]  /*18b0*/  SHF.R.S32.HI R18, RZ, 0x1f, R23 ;  /* 0x0000001fff127819 */ /* 0x000fc40000011417 */
[----:B------:R-:W-:Y:S02]  /*18c0*/  ISETP.GE.OR P0, PT, R25, c[0x0][0x178], P0 ;  /* 0x00005e0019007a0c */ /* 0x000fe40000706670 */
[----:B------:R-:W-:Y:S02]  /*18d0*/  ISETP.GE.AND P2, PT, R40, c[0x0][0x180], PT ;  /* 0x0000600028007a0c */ /* 0x000fe40003f46270 */
[----:B------:R-:W-:Y:S02]  /*18e0*/  IADD3 R19, R5, 0x60, RZ ;  /* 0x0000006005137810 */ /* 0x000fe40007ffe0ff */
[----:B------:R-:W-:Y:S01]  /*18f0*/  LEA.HI R18, R18, R23, RZ, 0x5 ;  /* 0x0000001712127211 */ /* 0x000fe200078f28ff */
[----:B------:R-:W-:Y:S01]  /*1900*/  @!P1 IMAD R28, R28, 0x20, R24 ;  /* 0x000000201c1c9824 */ /* 0x000fe200078e0218 */
[----:B------:R-:W-:Y:S02]  /*1910*/  ISETP.GE.OR P2, PT, R34, c[0x0][0x178], P2 ;  /* 0x00005e0022007a0c */ /* 0x000fe40001746670 */
[----:B------:R-:W-:-:S02]  /*1920*/  SHF.R.S32.HI R22, RZ, 0x1f, R19 ;  /* 0x0000001fff167819 */ /* 0x000fc40000011413 */
[----:B------:R-:W-:Y:S01]  /*1930*/  LOP3.LUT R26, R18, 0xffffffe0, RZ, 0xc0, !PT ;  /* 0xffffffe0121a7812 */ /* 0x000fe200078ec0ff */
[----:B------:R-:W-:Y:S01]  /*1940*/  @!P1 IMAD R18, R21, c[0x0][0x180], RZ ;  /* 0x0000600015129a24 */ /* 0x000fe200078e02ff */
[----:B------:R-:W-:Y:S01]  /*1950*/  LEA.HI R27, R22, R19, RZ, 0x2 ;  /* 0x00000013161b7211 */ /* 0x000fe200078f10ff */
[----:B------:R-:W-:Y:S01]  /*1960*/  @!P0 IMAD R21, R25, c[0x0][0x180], RZ ;  /* 0x0000600019158a24 */ /* 0x000fe200078e02ff */
[----:B------:R-:W-:Y:S01]  /*1970*/  @!P1 SHF.R.S32.HI R19, RZ, 0x1f, R29 ;  /* 0x0000001fff139819 */ /* 0x000fe2000001141d */
[----:B------:R-:W-:Y:S01]  /*1980*/  IMAD.IADD R26, R23, 0x1, -R26 ;  /* 0x00000001171a7824 */ /* 0x000fe200078e0a1a */
[----:B------:R-:W-:Y:S01]  /*1990*/  @!P1 IADD3 R29, P3, R29, R18, RZ ;  /* 0x000000121d1d9210 */ /* 0x000fe20007f7e0ff */
[----:B------:R-:W-:Y:S01]  /*19a0*/  @!P0 IMAD R30, R30, 0x20, R31 ;  /* 0x000000201e1e8824 */ /* 0x000fe200078e021f */
[----:B------:R-:W-:Y:S01]  /*19b0*/  @!P0 SHF.R.S32.HI R24, RZ, 0x1f, R38 ;  /* 0x0000001fff188819 */ /* 0x000fe20000011426 */
[----:B------:R-:W-:Y:S01]  /*19c0*/  @!P2 IMAD.SHL.U32 R22, R7, 0x1000, RZ ;  /* 0x000010000716a824 */ /* 0x000fe200078e00ff */
[----:B------:R-:W-:Y:S01]  /*19d0*/  @!P1 LEA.HI.X.SX32 R36, R18, R19, 0x1, P3 ;  /* 0x0000001312249211 */ /* 0x000fe200018f0eff */
[----:B------:R-:W-:Y:S01]  /*19e0*/  @!P2 IMAD R23, R34, c[0x0][0x180], RZ ;  /* 0x000060002217aa24 */ /* 0x000fe200078e02ff */
[----:B------:R-:W-:Y:S01]  /*19f0*/  @!P1 LEA R18, P3, R29, c[0x0][0x160], 0x1 ;  /* 0x000058001d129a11 */ /* 0x000fe200078608ff */
[----:B------:R-:W-:Y:S01]  /*1a00*/  @!P2 IMAD R32, R32, 0x20, R33 ;  /* 0x000000202020a824 */ /* 0x000fe200078e0221 */
[----:B------:R-:W-:Y:S01]  /*1a10*/  @!P0 IADD3 R25, P4, R38, R21, RZ ;  /* 0x0000001526198210 */ /* 0x000fe20007f9e0ff */
[----:B------:R-:W-:Y:S01]  /*1a20*/  @!P0 IMAD R30, R15, 0x800, R30 ;  /* 0x000008000f1e8824 */ /* 0x000fe200078e021e */
[----:B------:R-:W-:-:S02]  /*1a30*/  @!P1 LEA.HI.X R19, R29, c[0x0][0x164], R36, 0x1, P3 ;  /* 0x000059001d139a11 */ /* 0x000fc400018f0c24 */
[----:B------:R-:W-:Y:S02]  /*1a40*/  @!P0 LEA.HI.X.SX32 R36, R21, R24, 0x1, P4 ;  /* 0x0000001815248211 */ /* 0x000fe400020f0eff */
[----:B------:R-:W-:Y:S02]  /*1a50*/  @!P2 LOP3.LUT R21, R22, 0x1000, RZ, 0xc0, !PT ;  /* 0x000010001615a812 */ /* 0x000fe400078ec0ff */
[----:B------:R-:W-:Y:S02]  /*1a60*/  @!P2 SHF.R.S32.HI R34, RZ, 0x1f, R40 ;  /* 0x0000001fff22a819 */ /* 0x000fe40000011428 */
[----:B------:R-:W-:Y:S01]  /*1a70*/  @!P2 IADD3 R31, P5, R40, R23, RZ ;  /* 0x00000017281fa210 */ /* 0x000fe20007fbe0ff */
[----:B------:R-:W-:Y:S01]  /*1a80*/  @!P2 IMAD R29, R32, 0x2, R21 ;  /* 0x00000002201da824 */ /* 0x000fe200078e0215 */
[----:B------:R-:W-:Y:S01]  /*1a90*/  @!P0 LEA R24, P3, R25, c[0x0][0x160], 0x1 ;  /* 0x0000580019188a11 */ /* 0x000fe200078608ff */
[----:B------:R-:W-:Y:S01]  /*1aa0*/  @!P1 IMAD R21, R15, 0x800, R28 ;  /* 0x000008000f159824 */ /* 0x000fe200078e021c */
[----:B------:R-:W-:Y:S01]  /*1ab0*/  @!P2 LEA.HI.X.SX32 R34, R23, R34, 0x1, P5 ;  /* 0x000000221722a211 */ /* 0x000fe200028f0eff */
[----:B------:R-:W-:Y:S01]  /*1ac0*/  IMAD R32, R7, 0x20, R26 ;  /* 0x0000002007207824 */ /* 0x000fe200078e021a */
[----:B------:R-:W-:Y:S01]  /*1ad0*/  @!P2 LEA R22, P4, R31, c[0x0][0x160], 0x1 ;  /* 0x000058001f16aa11 */ /* 0x000fe200078808ff */
[----:B------:R-:W-:Y:S01]  /*1ae0*/  @!P1 IMAD.SHL.U32 R21, R21, 0x2, RZ ;  /* 0x0000000215159824 */ /* 0x000fe200078e00ff */
[----:B------:R-:W-:-:S02]  /*1af0*/  @!P0 LEA.HI.X R25, R25, c[0x0][0x164], R36, 0x1, P3 ;  /* 0x0000590019198a11 */ /* 0x000fc400018f0c24 */
[----:B------:R-:W-:Y:S02]  /*1b00*/  @!P2 LEA.HI.X R23, R31, c[0x0][0x164], R34, 0x1, P4 ;  /* 0x000059001f17aa11 */ /* 0x000fe400020f0c22 */
[----:B------:R-:W-:Y:S01]  /*1b10*/  SHF.R.S32.HI R31, RZ, 0x2, R27 ;  /* 0x00000002ff1f7819 */ /* 0x000fe2000001141b */
[----:B------:R-:W-:Y:S01]  /*1b20*/  @!P0 IMAD.SHL.U32 R27, R30, 0x2, RZ ;  /* 0x000000021e1b8824 */ /* 0x000fe200078e00ff */
[----:B------:R-:W-:Y:S01]  /*1b30*/  @!PT LDS RZ, [RZ] ;  /* 0x00000000fffff984 */ /* 0x000fe20000000800 */
[----:B------:R-:W-:Y:S01]  /*1b40*/  @!PT LDS RZ, [RZ] ;  /* 0x00000000fffff984 */ /* 0x000fe20000000800 */
[----:B------:R-:W-:Y:S01]  /*1b50*/  @!PT LDS RZ, [RZ] ;  /* 0x00000000fffff984 */ /* 0x000fe20000000800 */
[----:B------:R1:W-:Y:S01]  /*1b60*/  @!P1 LDGSTS.E.128 [R21+0x80], [R18.64] ;  /* 0x0008000012159fae */ /* 0x0003e2000b921c44 */
[----:B------:R-:W-:Y:S02]  /*1b70*/  ISETP.GE.AND P1, PT, R32, c[0x0][0x180], PT ;  /* 0x0000600020007a0c */ /* 0x000fe40003f26270 */
[----:B------:R-:W-:Y:S01]  /*1b80*/  IMAD R30, R17, 0x40, R31 ;  /* 0x00000040111e7824 */ /* 0x000fe200078e021f */
[----:B------:R1:W-:Y:S01]  /*1b90*/  @!P0 LDGSTS.E.128 [R27+0x80], [R24.64] ;  /* 0x00080000181b8fae */ /* 0x0003e2000b921c44 */
[C---:B------:R-:W-:Y:S02]  /*1ba0*/  ISETP.GE.AND P0, PT, R5.reuse, 0x80, PT ;  /* 0x000000800500780c */ /* 0x040fe40003f06270 */
[----:B------:R-:W-:Y:S01]  /*1bb0*/  IADD3 R28, R5, 0x80, RZ ;  /* 0x00000080051c7810 */ /* 0x000fe20007ffe0ff */
[----:B------:R1:W-:Y:S01]  /*1bc0*/  @!P2 LDGSTS.E.128 [R29+0x80], [R22.64] ;  /* 0x00080000161dafae */ /* 0x0003e2000b921c44 */
[----:B------:R-:W-:-:S13]  /*1bd0*/  ISETP.GE.OR P1, PT, R30, c[0x0][0x178], P1 ;  /* 0x00005e001e007a0c */ /* 0x000fda0000f26670 */
[----:B------:R-:W-:Y:S05]  /*1be0*/  @P1 BRA `(.L_x_19) ;  /* 0x000000a000001947 */ /* 0x000fea0003800000 */
[----:B-1----:R-:W-:Y:S01]  /*1bf0*/  IMAD R5, R30, c[0x0][0x180], RZ ;  /* 0x000060001e057a24 */ /* 0x002fe200078e02ff */
[----:B------:R-:W-:Y:S01]  /*1c00*/  SHF.R.S32.HI R18, RZ, 0x1f, R32 ;  /* 0x0000001fff127819 */ /* 0x000fe20000011420 */
[----:B------:R-:W-:-:S03]  /*1c10*/  IMAD R26, R31, 0x20, R26 ;  /* 0x000000201f1a7824 */ /* 0x000fc600078e021a */
[----:B------:R-:W-:-:S04]  /*1c20*/  IADD3 R19, P1, R32, R5, RZ ;  /* 0x0000000520137210 */ /* 0x000fc80007f3e0ff */
[----:B------:R-:W-:Y:S01]  /*1c30*/  LEA.HI.X.SX32 R22, R5, R18, 0x1, P1 ;  /* 0x0000001205167211 */ /* 0x000fe200008f0eff */
[----:B------:R-:W-:Y:S01]  /*1c40*/  IMAD R5, R15, 0x800, R26 ;  /* 0x000008000f057824 */ /* 0x000fe200078e021a */
[----:B------:R-:W-:-:S03]  /*1c50*/  LEA R18, P1, R19, c[0x0][0x160], 0x1 ;  /* 0x0000580013127a11 */ /* 0x000fc600078208ff */
[----:B------:R-:W-:Y:S01]  /*1c60*/  IMAD.SHL.U32 R5, R5, 0x2, RZ ;  /* 0x0000000205057824 */ /* 0x000fe200078e00ff */
[----:B------:R-:W-:-:S05]  /*1c70*/  LEA.HI.X R19, R19, c[0x0][0x164], R22, 0x1, P1 ;  /* 0x0000590013137a11 */ /* 0x000fca00008f0c16 */
[----:B------:R1:W-:Y:S04]  /*1c80*/  LDGSTS.E.128 [R5+0x80], [R18.64] ;  /* 0x0008000012057fae */ /* 0x0003e8000b921c44 */
.L_x_19:
[----:B-1----:R-:W-:Y:S05]  /*1c90*/  BSYNC B1 ;  /* 0x0000000000017941 */ /* 0x002fea0003800000 */
.L_x_18:
[----:B------:R-:W-:Y:S01]  /*1ca0*/  IMAD.MOV.U32 R5, RZ, RZ, R28 ;  /* 0x000000ffff057224 */ /* 0x000fe200078e001c */
[----:B------:R-:W-:Y:S01]  /*1cb0*/  IADD3 R20, R20, 0x400, RZ ;  /* 0x0000040014147810 */ /* 0x000fe20007ffe0ff */
[----:B------:R-:W-:Y:S05]  /*1cc0*/  @!P0 BRA `(.L_x_20) ;  /* 0xfffff9a000008947 */ /* 0x000fea000383ffff */
.L_x_17:
[----:B------:R-:W-:Y:S05]  /*1cd0*/  BSYNC B0 ;  /* 0x0000000000007941 */ /* 0x000fea0003800000 */
.L_x_16:
[----:B------:R-:W2:Y:S01]  /*1ce0*/  S2R R5, SR_TID.X ;  /* 0x0000000000057919 */ /* 0x000ea20000002100 */
[----:B-1----:R-:W-:Y:S01]  /*1cf0*/  IMAD.SHL.U32 R17, R7, 0x1000, RZ ;  /* 0x0000100007117824 */ /* 0x002fe200078e00ff */
[----:B------:R-:W-:Y:S04]  /*1d00*/  BSSY B0, `(.L_x_21) ;  /* 0x0000047000007945 */ /* 0x000fe80003800000 */
[----:B------:R-:W-:Y:S02]  /*1d10*/  LOP3.LUT R17, R17, 0x1000, RZ, 0xc0, !PT ;  /* 0x0000100011117812 */ /* 0x000fe400078ec0ff */
[----:B--2---:R-:W-:Y:S01]  /*1d20*/  IADD3 R25, -R5, 0xff, RZ ;  /* 0x000000ff05197810 */ /* 0x004fe20007ffe1ff */
[----:B------:R-:W-:-:S03]  /*1d30*/  IMAD.MOV.U32 R18, RZ, RZ, R5 ;  /* 0x000000ffff127224 */ /* 0x000fc600078e0005 */
[----:B------:R-:W-:-:S04]  /*1d40*/  LEA.HI R20, R25, 0x1, RZ, 0x1b ;  /* 0x0000000119147811 */ /* 0x000fc800078fd8ff */
[----:B------:R-:W-:-:S13]  /*1d50*/  LOP3.LUT P0, RZ, R20, 0x3, RZ, 0xc0, !PT ;  /* 0x0000000314ff7812 */ /* 0x000fda000780c0ff */
[----:B------:R-:W-:Y:S05]  /*1d60*/  @!P0 BRA `(.L_x_22) ;  /* 0x0000040000008947 */ /* 0x000fea0003800000 */
[----:B------:R-:W1:Y:S01]  /*1d70*/  S2R R23, SR_CTAID.X ;  /* 0x0000000000177919 */ /* 0x000e620000002500 */
[----:B------:R-:W-:Y:S01]  /*1d80*/  IMAD R19, R7, 0x20, R10 ;  /* 0x0000002007137824 */ /* 0x000fe200078e020a */
[----:B------:R-:W-:Y:S01]  /*1d90*/  LOP3.LUT R24, R20, 0x3, RZ, 0xc0, !PT ;  /* 0x0000000314187812 */ /* 0x000fe200078ec0ff */
[----:B------:R-:W-:Y:S03]  /*1da0*/  BSSY B1, `(.L_x_23) ;  /* 0x0000012000017945 */ /* 0x000fe60003800000 */
[----:B------:R-:W-:Y:S01]  /*1db0*/  ISETP.NE.AND P1, PT, R24, 0x1, PT ;  /* 0x000000011800780c */ /* 0x000fe20003f25270 */
[----:B-1----:R-:W-:-:S05]  /*1dc0*/  IMAD R18, R23, 0x40, R2 ;  /* 0x0000004017127824 */ /* 0x002fca00078e0202 */
[----:B------:R-:W-:-:S04]  /*1dd0*/  ISETP.GE.AND P0, PT, R18, c[0x0][0x17c], PT ;  /* 0x00005f0012007a0c */ /* 0x000fc80003f06270 */
[----:B------:R-:W-:-:S13]  /*1de0*/  ISETP.GE.OR P0, PT, R19, c[0x0][0x180], P0 ;  /* 0x0000600013007a0c */ /* 0x000fda0000706670 */
[----:B------:R-:W-:Y:S05]  /*1df0*/  @P0 BRA `(.L_x_24) ;  /* 0x000000c000000947 */ /* 0x000fea0003800000 */
[----:B------:R-:W-:Y:S01]  /*1e00*/  IMAD R19, R19, c[0x0][0x17c], RZ ;  /* 0x00005f0013137a24 */ /* 0x000fe200078e02ff */
[----:B------:R-:W-:-:S04]  /*1e10*/  SHF.R.S32.HI R20, RZ, 0x1f, R18 ;  /* 0x0000001fff147819 */ /* 0x000fc80000011412 */
[----:B------:R-:W-:-:S04]  /*1e20*/  IADD3 R21, P0, R18, R19, RZ ;  /* 0x0000001312157210 */ /* 0x000fc80007f1e0ff */
[----:B------:R-:W-:Y:S01]  /*1e30*/  LEA.HI.X.SX32 R22, R19, R20, 0x1, P0 ;  /* 0x0000001413167211 */ /* 0x000fe200000f0eff */
[----:B------:R-:W-:Y:S01]  /*1e40*/  IMAD R20, R10, 0x40, R2 ;  /* 0x000000400a147824 */ /* 0x000fe200078e0202 */
[----:B------:R-:W-:-:S04]  /*1e50*/  LEA R18, P0, R21, c[0x0][0x168], 0x1 ;  /* 0x00005a0015127a11 */ /* 0x000fc800078008ff */
[----:B------:R-:W-:Y:S01]  /*1e60*/  LEA.HI.X R19, R21, c[0x0][0x16c], R22, 0x1, P0 ;  /* 0x00005b0015137a11 */ /* 0x000fe200000f0c16 */
[----:B------:R-:W-:-:S05]  /*1e70*/  IMAD R21, R20, 0x2, R17 ;  /* 0x0000000214157824 */ /* 0x000fca00078e0211 */
[----:B------:R-:W-:Y:S01]  /*1e80*/  @!PT LDS RZ, [RZ] ;  /* 0x00000000fffff984 */ /* 0x000fe20000000800 */
[----:B------:R-:W-:Y:S01]  /*1e90*/  @!PT LDS RZ, [RZ] ;  /* 0x00000000fffff984 */ /* 0x000fe20000000800 */
[----:B------:R-:W-:Y:S01]  /*1ea0*/  @!PT LDS RZ, [RZ] ;  /* 0x00000000fffff984 */ /* 0x000fe20000000800 */
[----:B------:R1:W-:Y:S03]  /*1eb0*/  LDGSTS.E.128 [R21+0x2080], [R18.64] ;  /* 0x0208000012157fae */ /* 0x0003e6000b921c44 */
.L_x_24:
[----:B------:R-:W-:Y:S05]  /*1ec0*/  BSYNC B1 ;  /* 0x0000000000017941 */ /* 0x000fea0003800000 */
.L_x_23:
        /* <DEDUP_REMOVED lines=21> */
.L_x_26:
[----:B------:R-:W-:Y:S05]  /*2020*/  BSYNC B1 ;  /* 0x0000000000017941 */ /* 0x000fea0003800000 */
.L_x_25:
        /* <DEDUP_REMOVED lines=9> */
[----:B------:R-:W-:Y:S01]  /*20c0*/  SHF.R.S32.HI R21, RZ, 0x1f, R19 ;  /* 0x0000001fff157819 */ /* 0x000fe20000011413 */
[----:B------:R-:W-:-:S03]  /*20d0*/  IMAD R22, R14, 0x40, R8 ;  /* 0x000000400e167824 */ /* 0x000fc600078e0208 */
[----:B------:R-:W-:-:S04]  /*20e0*/  IADD3 R19, P0, R19, R20, RZ ;  /* 0x0000001413137210 */ /* 0x000fc80007f1e0ff */
[----:B------:R-:W-:Y:S02]  /*20f0*/  LEA.HI.X.SX32 R24, R20, R21, 0x1, P0 ;  /* 0x0000001514187211 */ /* 0x000fe400000f0eff */
[----:B------:R-:W-:-:S04]  /*2100*/  LEA R20, P0, R19, c[0x0][0x168], 0x1 ;  /* 0x00005a0013147a11 */ /* 0x000fc800078008ff */
[----:B------:R-:W-:Y:S01]  /*2110*/  LEA.HI.X R21, R19, c[0x0][0x16c], R24, 0x1, P0 ;  /* 0x00005b0013157a11 */ /* 0x000fe200000f0c18 */
[----:B------:R-:W-:-:S05]  /*2120*/  IMAD R19, R22, 0x2, R17 ;  /* 0x0000000216137824 */ /* 0x000fca00078e0211 */
[----:B------:R-:W-:Y:S01]  /*2130*/  @!PT LDS RZ, [RZ] ;  /* 0x00000000fffff984 */ /* 0x000fe20000000800 */
[----:B------:R-:W-:Y:S01]  /*2140*/  @!PT LDS RZ, [RZ] ;  /* 0x00000000fffff984 */ /* 0x000fe20000000800 */
[----:B------:R-:W-:Y:S01]  /*2150*/  @!PT LDS RZ, [RZ] ;  /* 0x00000000fffff984 */ /* 0x000fe20000000800 */
[----:B------:R1:W-:Y:S03]  /*2160*/  LDGSTS.E.128 [R19+0x2080], [R20.64] ;  /* 0x0208000014137fae */ /* 0x0003e6000b921c44 */
.L_x_22:
[----:B------:R-:W-:Y:S05]  /*2170*/  BSYNC B0 ;  /* 0x0000000000007941 */ /* 0x000fea0003800000 */
.L_x_21:
[----:B------:R-:W-:Y:S01]  /*2180*/  ISETP.GE.U32.AND P0, PT, R25, 0x60, PT ;  /* 0x000000601900780c */ /* 0x000fe20003f06070 */
[----:B------:R-:W-:-:S12]  /*2190*/  BSSY B0, `(.L_x_27) ;  /* 0x0000064000007945 */ /* 0x000fd80003800000 */
[----:B------:R-:W-:Y:S05]  /*21a0*/  @!P0 BRA `(.L_x_28) ;  /* 0x0000062000008947 */ /* 0x000fea0003800000 */
[----:B-1----:R-:W1:Y:S02]  /*21b0*/  S2R R19, SR_CTAID.X ;  /* 0x0000000000137919 */ /* 0x002e640000002500 */
.L_x_31:
[C---:B------:R-:W-:Y:S01]  /*21c0*/  IADD3 R22, R18.reuse, 0x20, RZ ;  /* 0x0000002012167810 */ /* 0x040fe20007ffe0ff */
[C---:B------:R-:W-:Y:S01]  /*21d0*/  IMAD.SHL.U32 R20, R18.reuse, 0x8, RZ ;  /* 0x0000000812147824 */ /* 0x040fe200078e00ff */
[----:B------:R-:W-:Y:S01]  /*21e0*/  IADD3 R24, R18, 0x40, RZ ;  /* 0x0000004012187810 */ /* 0x000fe20007ffe0ff */
[----:B------:R-:W-:Y:S01]  /*21f0*/  BSSY B1, `(.L_x_29) ;  /* 0x000005b000017945 */ /* 0x000fe20003800000 */
[----:B------:R-:W-:Y:S02]  /*2200*/  SHF.R.S32.HI R23, RZ, 0x1f, R22 ;  /* 0x0000001fff177819 */ /* 0x000fe40000011416 */
[----:B------:R-:W-:Y:S01]  /*2210*/  SHF.R.S32.HI R21, RZ, 0x1f, R20 ;  /* 0x0000001fff157819 */ /* 0x000fe20000011414 */
[----:B------:R-:W-:Y:S01]  /*2220*/  IMAD.SHL.U32 R26, R24, 0x8, RZ ;  /* 0x00000008181a7824 */ /* 0x000fe200078e00ff */
[----:B------:R-:W-:Y:S01]  /*2230*/  LEA.HI R23, R23, R22, RZ, 0x3 ;  /* 0x0000001617177211 */ /* 0x000fe200078f18ff */
[----:B------:R-:W-:Y:S01]  /*2240*/  IMAD.SHL.U32 R22, R22, 0x8, RZ ;  /* 0x0000000816167824 */ /* 0x000fe200078e00ff */
[----:B------:R-:W-:-:S02]  /*2250*/  LEA.HI R21, R21, R20, RZ, 0x6 ;  /* 0x0000001415157211 */ /* 0x000fc400078f30ff */
[----:B------:R-:W-:Y:S02]  /*2260*/  SHF.R.S32.HI R29, RZ, 0x1f, R26 ;  /* 0x0000001fff1d7819 */ /* 0x000fe4000001141a */
[----:B------:R-:W-:Y:S02]  /*2270*/  SHF.R.S32.HI R25, RZ, 0x1f, R22 ;  /* 0x0000001fff197819 */ /* 0x000fe40000011416 */
[----:B------:R-:W-:Y:S02]  /*2280*/  LOP3.LUT R21, R21, 0xffffffc0, RZ, 0xc0, !PT ;  /* 0xffffffc015157812 */ /* 0x000fe400078ec0ff */
[----:B------:R-:W-:Y:S02]  /*2290*/  LEA.HI R25, R25, R22, RZ, 0x6 ;  /* 0x0000001619197211 */ /* 0x000fe400078f30ff */
[----:B------:R-:W-:Y:S01]  /*22a0*/  LEA.HI R29, R29, R26, RZ, 0x6 ;  /* 0x0000001a1d1d7211 */ /* 0x000fe200078f30ff */
[----:B------:R-:W-:Y:S01]  /*22b0*/  IMAD.IADD R28, R20, 0x1, -R21 ;  /* 0x00000001141c7824 */ /* 0x000fe200078e0a15 */
[----:B------:R-:W-:-:S02]  /*22c0*/  SHF.R.S32.HI R21, RZ, 0x1f, R18 ;  /* 0x0000001fff157819 */ /* 0x000fc40000011412 */
[----:B------:R-:W-:Y:S01]  /*22d0*/  LOP3.LUT R25, R25, 0xffffffc0, RZ, 0xc0, !PT ;  /* 0xffffffc019197812 */ /* 0x000fe200078ec0ff */
[----:B-1----:R-:W-:Y:S01]  /*22e0*/  IMAD R31, R19, 0x40, R28 ;  /* 0x00000040131f7824 */ /* 0x002fe200078e021c */
[----:B------:R-:W-:Y:S02]  /*22f0*/  SHF.R.S32.HI R27, RZ, 0x1f, R24 ;  /* 0x0000001fff1b7819 */ /* 0x000fe40000011418 */
[----:B------:R-:W-:Y:S01]  /*2300*/  LOP3.LUT R29, R29, 0xffffffc0, RZ, 0xc0, !PT ;  /* 0xffffffc01d1d7812 */ /* 0x000fe200078ec0ff */
[----:B------:R-:W-:Y:S01]  /*2310*/  IMAD.IADD R32, R22, 0x1, -R25 ;  /* 0x0000000116207824 */ /* 0x000fe200078e0a19 */
[----:B------:R-:W-:Y:S02]  /*2320*/  LEA.HI R21, R21, R18, RZ, 0x3 ;  /* 0x0000001215157211 */ /* 0x000fe400078f18ff */
[----:B------:R-:W-:Y:S01]  /*2330*/  LEA.HI R27, R27, R24, RZ, 0x3 ;  /* 0x000000181b1b7211 */ /* 0x000fe200078f18ff */
[----:B------:R-:W-:Y:S01]  /*2340*/  IMAD.IADD R35, R26, 0x1, -R29 ;  /* 0x000000011a237824 */ /* 0x000fe200078e0a1d */
[----:B------:R-:W-:Y:S01]  /*2350*/  SHF.R.S32.HI R25, RZ, 0x3, R21 ;  /* 0x00000003ff197819 */ /* 0x000fe20000011415 */
[C---:B------:R-:W-:Y:S01]  /*2360*/  IMAD R34, R19.reuse, 0x40, R32 ;  /* 0x0000004013227824 */ /* 0x040fe200078e0220 */
[----:B------:R-:W-:Y:S01]  /*2370*/  SHF.R.S32.HI R30, RZ, 0x3, R23 ;  /* 0x00000003ff1e7819 */ /* 0x000fe20000011417 */
[----:B------:R-:W-:Y:S01]  /*2380*/  IMAD R39, R19, 0x40, R35 ;  /* 0x0000004013277824 */ /* 0x000fe200078e0223 */
[----:B------:R-:W-:Y:S01]  /*2390*/  SHF.R.S32.HI R36, RZ, 0x3, R27 ;  /* 0x00000003ff247819 */ /* 0x000fe2000001141b */
[C---:B------:R-:W-:Y:S01]  /*23a0*/  IMAD R29, R7.reuse, 0x20, R25 ;  /* 0x00000020071d7824 */ /* 0x040fe200078e0219 */
[----:B------:R-:W-:Y:S01]  /*23b0*/  IADD3 R20, R18, 0x60, RZ ;  /* 0x0000006012147810 */ /* 0x000fe20007ffe0ff */
[----:B------:R-:W-:Y:S01]  /*23c0*/  IMAD R33, R7, 0x20, R30 ;  /* 0x0000002007217824 */ /* 0x000fe200078e021e */
[----:B------:R-:W-:Y:S01]  /*23d0*/  ISETP.GE.AND P1, PT, R31, c[0x0][0x17c], PT ;  /* 0x00005f001f007a0c */ /* 0x000fe20003f26270 */
[----:B------:R-:W-:Y:S01]  /*23e0*/  IMAD R37, R7, 0x20, R36 ;  /* 0x0000002007257824 */ /* 0x000fe200078e0224 */
[----:B------:R-:W-:Y:S01]  /*23f0*/  ISETP.GE.AND P0, PT, R34, c[0x0][0x17c], PT ;  /* 0x00005f0022007a0c */ /* 0x000fe20003f06270 */
[----:B------:R-:W-:Y:S01]  /*2400*/  IMAD.SHL.U32 R24, R20, 0x8, RZ ;  /* 0x0000000814187824 */ /* 0x000fe200078e00ff */
[----:B------:R-:W-:-:S02]  /*2410*/  ISETP.GE.AND P2, PT, R39, c[0x0][0x17c], PT ;  /* 0x00005f0027007a0c */ /* 0x000fc40003f46270 */
[----:B------:R-:W-:Y:S02]  /*2420*/  ISETP.GE.OR P1, PT, R29, c[0x0][0x180], P1 ;  /* 0x000060001d007a0c */ /* 0x000fe40000f26670 */
[----:B------:R-:W-:Y:S02]  /*2430*/  ISETP.GE.OR P0, PT, R33, c[0x0][0x180], P0 ;  /* 0x0000600021007a0c */ /* 0x000fe40000706670 */
[----:B------:R-:W-:Y:S02]  /*2440*/  ISETP.GE.OR P2, PT, R37, c[0x0][0x180], P2 ;  /* 0x0000600025007a0c */ /* 0x000fe40001746670 */
[----:B------:R-:W-:-:S04]  /*2450*/  SHF.R.S32.HI R21, RZ, 0x1f, R24 ;  /* 0x0000001fff157819 */ /* 0x000fc80000011418 */
[----:B------:R-:W-:Y:S02]  /*2460*/  LEA.HI R22, R21, R24, RZ, 0x6 ;  /* 0x0000001815167211 */ /* 0x000fe400078f30ff */
[----:B------:R-:W-:Y:S01]  /*2470*/  SHF.R.S32.HI R21, RZ, 0x1f, R20 ;  /* 0x0000001fff157819 */ /* 0x000fe20000011414 */
[----:B------:R-:W-:Y:S01]  /*2480*/  @!P1 IMAD R28, R25, 0x40, R28 ;  /* 0x00000040191c9824 */ /* 0x000fe200078e021c */
[----:B------:R-:W-:Y:S01]  /*2490*/  LOP3.LUT R23, R22, 0xffffffc0, RZ, 0xc0, !PT ;  /* 0xffffffc016177812 */ /* 0x000fe200078ec0ff */
[----:B------:R-:W-:Y:S01]  /*24a0*/  @!P0 IMAD R30, R30, 0x40, R32 ;  /* 0x000000401e1e8824 */ /* 0x000fe200078e0220 */
[----:B------:R-:W-:Y:S01]  /*24b0*/  LEA.HI R27, R21, R20, RZ, 0x3 ;  /* 0x00000014151b7211 */ /* 0x000fe200078f18ff */
[----:B------:R-:W-:Y:S01]  /*24c0*/  @!P1 IMAD R20, R29, c[0x0][0x17c], RZ ;  /* 0x00005f001d149a24 */ /* 0x000fe200078e02ff */
[----:B------:R-:W-:Y:S01]  /*24d0*/  @!P2 SHF.R.S32.HI R25, RZ, 0x1f, R39 ;  /* 0x0000001fff19a819 */ /* 0x000fe20000011427 */
[----:B------:R-:W-:Y:S02]  /*24e0*/  @!P0 IMAD R21, R33, c[0x0][0x17c], RZ ;  /* 0x00005f0021158a24 */ /* 0x000fe400078e02ff */
[----:B------:R-:W-:Y:S01]  /*24f0*/  @!P2 IMAD R22, R37, c[0x0][0x17c], RZ ;  /* 0x00005f002516aa24 */ /* 0x000fe200078e02ff */
[----:B------:R-:W-:Y:S01]  /*2500*/  @!P1 IADD3 R29, P4, R31, R20, RZ ;  /* 0x000000141f1d9210 */ /* 0x000fe20007f9e0ff */
[----:B------:R-:W-:Y:S01]  /*2510*/  IMAD.IADD R26, R24, 0x1, -R23 ;  /* 0x00000001181a7824 */ /* 0x000fe200078e0a17 */
[----:B------:R-:W-:Y:S01]  /*2520*/  @!P1 SHF.R.S32.HI R23, RZ, 0x1f, R31 ;  /* 0x0000001fff179819 */ /* 0x000fe2000001141f */
[----:B------:R-:W-:Y:S01]  /*2530*/  @!P2 IMAD R32, R36, 0x40, R35 ;  /* 0x000000402420a824 */ /* 0x000fe200078e0223 */
[----:B------:R-:W-:Y:S01]  /*2540*/  @!P0 SHF.R.S32.HI R24, RZ, 0x1f, R34 ;  /* 0x0000001fff188819 */ /* 0x000fe20000011422 */
[----:B------:R-:W-:Y:S01]  /*2550*/  IMAD R35, R19, 0x40, R26 ;  /* 0x0000004013237824 */ /* 0x000fe200078e021a */
[----:B------:R-:W-:-:S02]  /*2560*/  @!P0 IADD3 R33, P5, R34, R21, RZ ;  /* 0x0000001522218210 */ /* 0x000fc40007fbe0ff */
[----:B------:R-:W-:Y:S02]  /*2570*/  @!P2 IADD3 R31, P3, R39, R22, RZ ;  /* 0x00000016271fa210 */ /* 0x000fe40007f7e0ff */
[----:B------:R-:W-:Y:S02]  /*2580*/  @!P1 LEA.HI.X.SX32 R38, R20, R23, 0x1, P4 ;  /* 0x0000001714269211 */ /* 0x000fe400020f0eff */
[----:B------:R-:W-:Y:S02]  /*2590*/  @!P0 LEA.HI.X.SX32 R36, R21, R24, 0x1, P5 ;  /* 0x0000001815248211 */ /* 0x000fe400028f0eff */
[----:B------:R-:W-:Y:S02]  /*25a0*/  @!P1 LEA R20, P4, R29, c[0x0][0x168], 0x1 ;  /* 0x00005a001d149a11 */ /* 0x000fe400078808ff */
[----:B------:R-:W-:Y:S02]  /*25b0*/  @!P2 LEA.HI.X.SX32 R34, R22, R25, 0x1, P3 ;  /* 0x000000191622a211 */ /* 0x000fe400018f0eff */
[----:B------:R-:W-:-:S02]  /*25c0*/  @!P2 LEA R24, P5, R31, c[0x0][0x168], 0x1 ;  /* 0x00005a001f18aa11 */ /* 0x000fc400078a08ff */
[----:B------:R-:W-:Y:S02]  /*25d0*/  @!P0 LEA R22, P3, R33, c[0x0][0x168], 0x1 ;  /* 0x00005a0021168a11 */ /* 0x000fe400078608ff */
[----:B------:R-:W-:Y:S01]  /*25e0*/  @!P1 LEA.HI.X R21, R29, c[0x0][0x16c], R38, 0x1, P4 ;  /* 0x00005b001d159a11 */ /* 0x000fe200020f0c26 */
[--C-:B------:R-:W-:Y:S01]  /*25f0*/  @!P1 IMAD R29, R28, 0x2, R17.reuse ;  /* 0x000000021c1d9824 */ /* 0x100fe200078e0211 */
[----:B------:R-:W-:Y:S01]  /*2600*/  @!P2 LEA.HI.X R25, R31, c[0x0][0x16c], R34, 0x1, P5 ;  /* 0x00005b001f19aa11 */ /* 0x000fe200028f0c22 */
[--C-:B------:R-:W-:Y:S01]  /*2610*/  @!P0 IMAD R31, R30, 0x2, R17.reuse ;  /* 0x000000021e1f8824 */ /* 0x100fe200078e0211 */
[----:B------:R-:W-:Y:S01]  /*2620*/  @!P0 LEA.HI.X R23, R33, c[0x0][0x16c], R36, 0x1, P3 ;  /* 0x00005b0021178a11 */ /* 0x000fe200018f0c24 */
[----:B------:R-:W-:Y:S01]  /*2630*/  @!P2 IMAD R33, R32, 0x2, R17 ;  /* 0x000000022021a824 */ /* 0x000fe200078e0211 */
[----:B------:R-:W-:Y:S01]  /*2640*/  SHF.R.S32.HI R28, RZ, 0x3, R27 ;  /* 0x00000003ff1c7819 */ /* 0x000fe2000001141b */
[----:B------:R-:W-:Y:S01]  /*2650*/  @!PT LDS RZ, [RZ] ;  /* 0x00000000fffff984 */ /* 0x000fe20000000800 */
[----:B------:R-:W-:Y:S01]  /*2660*/  @!PT LDS RZ, [RZ] ;  /* 0x00000000fffff984 */ /* 0x000fe20000000800 */
[----:B------:R-:W-:Y:S01]  /*2670*/  @!PT LDS RZ, [RZ] ;  /* 0x00000000fffff984 */ /* 0x000fe20000000800 */
[----:B------:R1:W-:Y:S01]  /*2680*/  @!P1 LDGSTS.E.128 [R29+0x2080], [R20.64] ;  /* 0x02080000141d9fae */ /* 0x0003e2000b921c44 */
[----:B------:R-:W-:-:S02]  /*2690*/  ISETP.GE.AND P1, PT, R35, c[0x0][0x17c], PT ;  /* 0x00005f0023007a0c */ /* 0x000fc40003f26270 */
[C---:B------:R-:W-:Y:S01]  /*26a0*/  IADD3 R27, R18.reuse, 0x80, RZ ;  /* 0x00000080121b7810 */ /* 0x040fe20007ffe0ff */
[----:B------:R1:W-:Y:S01]  /*26b0*/  @!P0 LDGSTS.E.128 [R31+0x2080], [R22.64] ;  /* 0x02080000161f8fae */ /* 0x0003e2000b921c44 */
[----:B------:R-:W-:Y:S01]  /*26c0*/  IMAD R30, R7, 0x20, R28 ;  /* 0x00000020071e7824 */ /* 0x000fe200078e021c */
[----:B------:R-:W-:Y:S02]  /*26d0*/  ISETP.GE.AND P0, PT, R18, 0x80, PT ;  /* 0x000000801200780c */ /* 0x000fe40003f06270 */
[----:B------:R1:W-:Y:S02]  /*26e0*/  @!P2 LDGSTS.E.128 [R33+0x2080], [R24.64] ;  /* 0x020800001821afae */ /* 0x0003e4000b921c44 */
[----:B------:R-:W-:-:S13]  /*26f0*/  ISETP.GE.OR P1, PT, R30, c[0x0][0x180], P1 ;  /* 0x000060001e007a0c */ /* 0x000fda0000f26670 */
[----:B------:R-:W-:Y:S05]  /*2700*/  @P1 BRA `(.L_x_30) ;  /* 0x0000009000001947 */ /* 0x000fea0003800000 */
[----:B-1----:R-:W-:Y:S01]  /*2710*/  IMAD R18, R30, c[0x0][0x17c], RZ ;  /* 0x00005f001e127a24 */ /* 0x002fe200078e02ff */
[----:B------:R-:W-:Y:S01]  /*2720*/  SHF.R.S32.HI R21, RZ, 0x1f, R35 ;  /* 0x0000001fff157819 */ /* 0x000fe20000011423 */
[----:B------:R-:W-:-:S03]  /*2730*/  IMAD R26, R28, 0x40, R26 ;  /* 0x000000401c1a7824 */ /* 0x000fc600078e021a */
[----:B------:R-:W-:Y:S01]  /*2740*/  IADD3 R22, P1, R35, R18, RZ ;  /* 0x0000001223167210 */ /* 0x000fe20007f3e0ff */
[----:B------:R-:W-:-:S03]  /*2750*/  IMAD R23, R26, 0x2, R17 ;  /* 0x000000021a177824 */ /* 0x000fc600078e0211 */
[----:B------:R-:W-:Y:S02]  /*2760*/  LEA.HI.X.SX32 R21, R18, R21, 0x1, P1 ;  /* 0x0000001512157211 */ /* 0x000fe400008f0eff */
[----:B------:R-:W-:-:S04]  /*2770*/  LEA R20, P1, R22, c[0x0][0x168], 0x1 ;  /* 0x00005a0016147a11 */ /* 0x000fc800078208ff */
[----:B------:R-:W-:-:S05]  /*2780*/  LEA.HI.X R21, R22, c[0x0][0x16c], R21, 0x1, P1 ;  /* 0x00005b0016157a11 */ /* 0x000fca00008f0c15 */
[----:B------:R1:W-:Y:S04]  /*2790*/  LDGSTS.E.128 [R23+0x2080], [R20.64] ;  /* 0x0208000014177fae */ /* 0x0003e8000b921c44 */
.L_x_30:
[----:B-1----:R-:W-:Y:S05]  /*27a0*/  BSYNC B1 ;  /* 0x0000000000017941 */ /* 0x002fea0003800000 */
.L_x_29:
[----:B------:R-:W-:Y:S01]  /*27b0*/  IMAD.MOV.U32 R18, RZ, RZ, R27 ;  /* 0x000000ffff127224 */ /* 0x000fe200078e001b */
[----:B------:R-:W-:Y:S05]  /*27c0*/  @!P0 BRA `(.L_x_31) ;  /* 0xfffff9f000008947 */ /* 0x000fea000383ffff */
.L_x_28:
[----:B------:R-:W-:Y:S05]  /*27d0*/  BSYNC B0 ;  /* 0x0000000000007941 */ /* 0x000fea0003800000 */
.L_x_27:
[----:B------:R-:W0:Y:S01]  /*27e0*/  LDGDEPBAR ;  /* 0x00000000000079af */ /* 0x000e220000000000 */
[----:B------:R-:W-:Y:S01]  /*27f0*/  IMAD.SHL.U32 R15, R15, 0x8, RZ ;  /* 0x000000080f0f7824 */ /* 0x000fe200078e00ff */
[----:B------:R-:W-:-:S04]  /*2800*/  DEPBAR.LE SB0, 0x0 ;  /* 0x000080000000791a */ /* 0x000fc80000000000 */
[----:B------:R-:W-:Y:S01]  /*2810*/  @!PT LDS RZ, [RZ] ;  /* 0x00000000fffff984 */ /* 0x000fe20000000800 */
[----:B------:R-:W-:Y:S01]  /*2820*/  @!PT LDS RZ, [RZ] ;  /* 0x00000000fffff984 */ /* 0x000fe20000000800 */
[----:B------:R-:W-:Y:S01]  /*2830*/  @!PT LDS RZ, [RZ] ;  /* 0x00000000fffff984 */ /* 0x000fe20000000800 */
[----:B------:R-:W-:Y:S01]  /*2840*/  @!PT LDS RZ, [RZ] ;  /* 0x00000000fffff984 */ /* 0x000fe20000000800 */
[----:B------:R-:W-:Y:S06]  /*2850*/  MEMBAR.ALL.CTA ;  /* 0x0000000000007992 */ /* 0x000fec0000008000 */
[----:B------:R-:W-:Y:S01]  /*2860*/  IADD3 R7, R7, 0x1, RZ ;  /* 0x0000000107077810 */ /* 0x000fe20007ffe0ff */
[----:B------:R2:W-:Y:S03]  /*2870*/  ATOMS.ARRIVE.64 RZ, [R15+URZ] ;  /* 0x000000000fff7f8c */ /* 0x0005e6000c80043f */
[----:B------:R-:W-:-:S13]  /*2880*/  ISETP.GE.AND P0, PT, R7, R16, PT ;  /* 0x000000100700720c */ /* 0x000fda0003f06270 */
[----:B--2---:R-:W-:Y:S01]  /*2890*/  @P0 CALL.REL.NOINC `(.L_x_32) ;  /* 0x0000001000000944 */ /* 0x004fe20003c00000 */
[----:B------:R-:W-:Y:S05]  /*28a0*/  BRA `(.L_x_33) ;  /* 0xffffe80000007947 */ /* 0x000fea000383ffff */
.L_x_32:
[----:B------:R-:W-:Y:S05]  /*28b0*/  EXIT ;  /* 0x000000000000794d */ /* 0x000fea0003800000 */
.L_x_34:
[----:B------:R-:W-:-:S00]  /*28c0*/  BRA `(.L_x_34) ;  /* 0xfffffff000007947 */ /* 0x000fc0000383ffff */
[----:B------:R-:W-:-:S00]  /*28d0*/  NOP ;  /* 0x0000000000007918 */ /* 0x000fc00000000000 */
        /* <DEDUP_REMOVED lines=10> */
.L_x_35:


//--------------------- .nv.shared.gemm_mma_kernel --------------------------
	.section	.nv.shared.gemm_mma_kernel,"aw",@nobits
	.sectionflags	@""
	.align	16
